//
// Generated by NVIDIA NVVM Compiler
//
// Compiler Build ID: CL-36424714
// Cuda compilation tools, release 13.0, V13.0.88
// Based on NVVM 20.0.0
//

.version 9.0
.target sm_100
.address_size 64

	// .globl	_Z13rotate_kernelPhS_iiif
.global .align 4 .b8 __cudart_i2opi_f[24] = {65, 144, 67, 60, 153, 149, 98, 219, 192, 221, 52, 245, 209, 87, 39, 252, 41, 21, 68, 78, 110, 131, 249, 162};

.visible .entry _Z13rotate_kernelPhS_iiif(
	.param .u64 .ptr .align 1 _Z13rotate_kernelPhS_iiif_param_0,
	.param .u64 .ptr .align 1 _Z13rotate_kernelPhS_iiif_param_1,
	.param .u32 _Z13rotate_kernelPhS_iiif_param_2,
	.param .u32 _Z13rotate_kernelPhS_iiif_param_3,
	.param .u32 _Z13rotate_kernelPhS_iiif_param_4,
	.param .f32 _Z13rotate_kernelPhS_iiif_param_5
)
{
	.local .align 4 .b8 	__local_depot0[28];
	.reg .b64 	%SP;
	.reg .b64 	%SPL;
	.reg .pred 	%p<47>;
	.reg .b16 	%rs<4>;
	.reg .b32 	%r<184>;
	.reg .b32 	%f<101>;
	.reg .b64 	%rd<83>;
	.reg .b64 	%fd<9>;

	mov.u64 	%SPL, __local_depot0;
	ld.param.u64 	%rd30, [_Z13rotate_kernelPhS_iiif_param_0];
	ld.param.u64 	%rd31, [_Z13rotate_kernelPhS_iiif_param_1];
	ld.param.u32 	%r59, [_Z13rotate_kernelPhS_iiif_param_2];
	ld.param.u32 	%r60, [_Z13rotate_kernelPhS_iiif_param_3];
	ld.param.u32 	%r61, [_Z13rotate_kernelPhS_iiif_param_4];
	ld.param.f32 	%f21, [_Z13rotate_kernelPhS_iiif_param_5];
	add.u64 	%rd1, %SPL, 0;
	mov.u32 	%r62, %ctaid.x;
	mov.u32 	%r63, %ntid.x;
	mov.u32 	%r64, %tid.x;
	mad.lo.s32 	%r1, %r62, %r63, %r64;
	mov.u32 	%r65, %ctaid.y;
	mov.u32 	%r66, %ntid.y;
	mov.u32 	%r67, %tid.y;
	mad.lo.s32 	%r2, %r65, %r66, %r67;
	mov.u32 	%r3, %ctaid.z;
	setp.ge.s32 	%p1, %r3, %r61;
	setp.ge.s32 	%p2, %r1, %r59;
	or.pred  	%p3, %p2, %p1;
	setp.ge.s32 	%p4, %r2, %r60;
	or.pred  	%p5, %p4, %p3;
	@%p5 bra 	$L__BB0_35;
	shr.u32 	%r68, %r59, 31;
	add.s32 	%r69, %r59, %r68;
	shr.s32 	%r4, %r69, 1;
	shr.u32 	%r5, %r60, 1;
	mul.f32 	%f22, %f21, 0f3F22F983;
	cvt.rni.s32.f32 	%r183, %f22;
	cvt.rn.f32.s32 	%f23, %r183;
	fma.rn.f32 	%f24, %f23, 0fBFC90FDA, %f21;
	fma.rn.f32 	%f25, %f23, 0fB3A22168, %f24;
	fma.rn.f32 	%f100, %f23, 0fA7C234C5, %f25;
	abs.f32 	%f2, %f21;
	setp.ltu.f32 	%p6, %f2, 0f47CE4780;
	mov.u32 	%r171, %r183;
	mov.f32 	%f97, %f100;
	@%p6 bra 	$L__BB0_9;
	setp.neu.f32 	%p7, %f2, 0f7F800000;
	@%p7 bra 	$L__BB0_4;
	mov.f32 	%f28, 0f00000000;
	mul.rn.f32 	%f97, %f21, %f28;
	mov.b32 	%r171, 0;
	bra.uni 	$L__BB0_9;
$L__BB0_4:
	mov.b32 	%r7, %f21;
	shl.b32 	%r71, %r7, 8;
	or.b32  	%r8, %r71, -2147483648;
	mov.b64 	%rd73, 0;
	mov.b32 	%r168, 0;
	mov.u64 	%rd71, __cudart_i2opi_f;
	mov.u64 	%rd72, %rd1;
$L__BB0_5:
	.pragma "nounroll";
	ld.global.nc.u32 	%r72, [%rd71];
	mad.wide.u32 	%rd35, %r72, %r8, %rd73;
	shr.u64 	%rd73, %rd35, 32;
	st.local.u32 	[%rd72], %rd35;
	add.s32 	%r168, %r168, 1;
	add.s64 	%rd72, %rd72, 4;
	add.s64 	%rd71, %rd71, 4;
	setp.ne.s32 	%p8, %r168, 6;
	@%p8 bra 	$L__BB0_5;
	shr.u32 	%r73, %r7, 23;
	st.local.u32 	[%rd1+24], %rd73;
	and.b32  	%r11, %r73, 31;
	and.b32  	%r74, %r73, 224;
	add.s32 	%r75, %r74, -128;
	shr.u32 	%r76, %r75, 5;
	mul.wide.u32 	%rd36, %r76, 4;
	sub.s64 	%rd8, %rd1, %rd36;
	ld.local.u32 	%r169, [%rd8+24];
	ld.local.u32 	%r170, [%rd8+20];
	setp.eq.s32 	%p9, %r11, 0;
	@%p9 bra 	$L__BB0_8;
	shf.l.wrap.b32 	%r169, %r170, %r169, %r11;
	ld.local.u32 	%r77, [%rd8+16];
	shf.l.wrap.b32 	%r170, %r77, %r170, %r11;
$L__BB0_8:
	shr.u32 	%r78, %r169, 30;
	shf.l.wrap.b32 	%r79, %r170, %r169, 2;
	shl.b32 	%r80, %r170, 2;
	shr.u32 	%r81, %r79, 31;
	add.s32 	%r82, %r81, %r78;
	neg.s32 	%r83, %r82;
	setp.lt.s32 	%p10, %r7, 0;
	selp.b32 	%r171, %r83, %r82, %p10;
	xor.b32  	%r84, %r79, %r7;
	shr.s32 	%r85, %r79, 31;
	xor.b32  	%r86, %r85, %r79;
	xor.b32  	%r87, %r85, %r80;
	cvt.u64.u32 	%rd37, %r86;
	shl.b64 	%rd38, %rd37, 32;
	cvt.u64.u32 	%rd39, %r87;
	or.b64  	%rd40, %rd38, %rd39;
	cvt.rn.f64.s64 	%fd1, %rd40;
	mul.f64 	%fd2, %fd1, 0d3BF921FB54442D19;
	cvt.rn.f32.f64 	%f26, %fd2;
	neg.f32 	%f27, %f26;
	setp.lt.s32 	%p11, %r84, 0;
	selp.f32 	%f97, %f27, %f26, %p11;
$L__BB0_9:
	setp.ltu.f32 	%p12, %f2, 0f47CE4780;
	add.s32 	%r89, %r171, 1;
	mul.rn.f32 	%f29, %f97, %f97;
	and.b32  	%r90, %r171, 1;
	setp.eq.b32 	%p13, %r90, 1;
	selp.f32 	%f30, %f97, 0f3F800000, %p13;
	fma.rn.f32 	%f31, %f29, %f30, 0f00000000;
	fma.rn.f32 	%f32, %f29, 0f37CBAC00, 0fBAB607ED;
	selp.f32 	%f33, 0fB94D4153, %f32, %p13;
	selp.f32 	%f34, 0f3C0885E4, 0f3D2AAABB, %p13;
	fma.rn.f32 	%f35, %f33, %f29, %f34;
	selp.f32 	%f36, 0fBE2AAAA8, 0fBEFFFFFF, %p13;
	fma.rn.f32 	%f37, %f35, %f29, %f36;
	fma.rn.f32 	%f38, %f37, %f31, %f30;
	and.b32  	%r91, %r89, 2;
	setp.eq.s32 	%p14, %r91, 0;
	mov.f32 	%f39, 0f00000000;
	sub.f32 	%f40, %f39, %f38;
	selp.f32 	%f6, %f38, %f40, %p14;
	sub.s32 	%r92, %r1, %r4;
	cvt.rn.f32.s32 	%f7, %r92;
	mov.u32 	%r175, %r183;
	mov.f32 	%f98, %f100;
	@%p12 bra 	$L__BB0_17;
	setp.neu.f32 	%p15, %f2, 0f7F800000;
	@%p15 bra 	$L__BB0_12;
	mov.f32 	%f43, 0f00000000;
	mul.rn.f32 	%f98, %f21, %f43;
	mov.b32 	%r175, 0;
	bra.uni 	$L__BB0_17;
$L__BB0_12:
	mov.b32 	%r20, %f21;
	shl.b32 	%r94, %r20, 8;
	or.b32  	%r21, %r94, -2147483648;
	mov.b64 	%rd76, 0;
	mov.b32 	%r172, 0;
	mov.u64 	%rd74, __cudart_i2opi_f;
	mov.u64 	%rd75, %rd1;
$L__BB0_13:
	.pragma "nounroll";
	ld.global.nc.u32 	%r95, [%rd74];
	mad.wide.u32 	%rd43, %r95, %r21, %rd76;
	shr.u64 	%rd76, %rd43, 32;
	st.local.u32 	[%rd75], %rd43;
	add.s32 	%r172, %r172, 1;
	add.s64 	%rd75, %rd75, 4;
	add.s64 	%rd74, %rd74, 4;
	setp.ne.s32 	%p16, %r172, 6;
	@%p16 bra 	$L__BB0_13;
	shr.u32 	%r96, %r20, 23;
	st.local.u32 	[%rd1+24], %rd76;
	and.b32  	%r24, %r96, 31;
	and.b32  	%r97, %r96, 224;
	add.s32 	%r98, %r97, -128;
	shr.u32 	%r99, %r98, 5;
	mul.wide.u32 	%rd44, %r99, 4;
	sub.s64 	%rd15, %rd1, %rd44;
	ld.local.u32 	%r173, [%rd15+24];
	ld.local.u32 	%r174, [%rd15+20];
	setp.eq.s32 	%p17, %r24, 0;
	@%p17 bra 	$L__BB0_16;
	shf.l.wrap.b32 	%r173, %r174, %r173, %r24;
	ld.local.u32 	%r100, [%rd15+16];
	shf.l.wrap.b32 	%r174, %r100, %r174, %r24;
$L__BB0_16:
	shr.u32 	%r101, %r173, 30;
	shf.l.wrap.b32 	%r102, %r174, %r173, 2;
	shl.b32 	%r103, %r174, 2;
	shr.u32 	%r104, %r102, 31;
	add.s32 	%r105, %r104, %r101;
	neg.s32 	%r106, %r105;
	setp.lt.s32 	%p18, %r20, 0;
	selp.b32 	%r175, %r106, %r105, %p18;
	xor.b32  	%r107, %r102, %r20;
	shr.s32 	%r108, %r102, 31;
	xor.b32  	%r109, %r108, %r102;
	xor.b32  	%r110, %r108, %r103;
	cvt.u64.u32 	%rd45, %r109;
	shl.b64 	%rd46, %rd45, 32;
	cvt.u64.u32 	%rd47, %r110;
	or.b64  	%rd48, %rd46, %rd47;
	cvt.rn.f64.s64 	%fd3, %rd48;
	mul.f64 	%fd4, %fd3, 0d3BF921FB54442D19;
	cvt.rn.f32.f64 	%f41, %fd4;
	neg.f32 	%f42, %f41;
	setp.lt.s32 	%p19, %r107, 0;
	selp.f32 	%f98, %f42, %f41, %p19;
$L__BB0_17:
	setp.ltu.f32 	%p20, %f2, 0f47CE4780;
	mul.rn.f32 	%f44, %f98, %f98;
	and.b32  	%r112, %r175, 1;
	setp.eq.b32 	%p21, %r112, 1;
	selp.f32 	%f45, 0f3F800000, %f98, %p21;
	fma.rn.f32 	%f46, %f44, %f45, 0f00000000;
	fma.rn.f32 	%f47, %f44, 0f37CBAC00, 0fBAB607ED;
	selp.f32 	%f48, %f47, 0fB94D4153, %p21;
	selp.f32 	%f49, 0f3D2AAABB, 0f3C0885E4, %p21;
	fma.rn.f32 	%f50, %f48, %f44, %f49;
	selp.f32 	%f51, 0fBEFFFFFF, 0fBE2AAAA8, %p21;
	fma.rn.f32 	%f52, %f50, %f44, %f51;
	fma.rn.f32 	%f53, %f52, %f46, %f45;
	and.b32  	%r113, %r175, 2;
	setp.eq.s32 	%p22, %r113, 0;
	mov.f32 	%f54, 0f00000000;
	sub.f32 	%f55, %f54, %f53;
	selp.f32 	%f56, %f53, %f55, %p22;
	sub.s32 	%r114, %r2, %r5;
	cvt.rn.f32.s32 	%f11, %r114;
	mul.f32 	%f57, %f56, %f11;
	mul.f32 	%f58, %f6, %f7;
	sub.f32 	%f59, %f58, %f57;
	cvt.rn.f32.s32 	%f60, %r4;
	add.f32 	%f12, %f59, %f60;
	mov.u32 	%r179, %r183;
	mov.f32 	%f99, %f100;
	@%p20 bra 	$L__BB0_25;
	setp.neu.f32 	%p23, %f2, 0f7F800000;
	@%p23 bra 	$L__BB0_20;
	mov.f32 	%f63, 0f00000000;
	mul.rn.f32 	%f99, %f21, %f63;
	mov.b32 	%r179, 0;
	bra.uni 	$L__BB0_25;
$L__BB0_20:
	mov.b32 	%r33, %f21;
	shl.b32 	%r116, %r33, 8;
	or.b32  	%r34, %r116, -2147483648;
	mov.b64 	%rd79, 0;
	mov.b32 	%r176, 0;
	mov.u64 	%rd77, __cudart_i2opi_f;
	mov.u64 	%rd78, %rd1;
$L__BB0_21:
	.pragma "nounroll";
	ld.global.nc.u32 	%r117, [%rd77];
	mad.wide.u32 	%rd51, %r117, %r34, %rd79;
	shr.u64 	%rd79, %rd51, 32;
	st.local.u32 	[%rd78], %rd51;
	add.s32 	%r176, %r176, 1;
	add.s64 	%rd78, %rd78, 4;
	add.s64 	%rd77, %rd77, 4;
	setp.ne.s32 	%p24, %r176, 6;
	@%p24 bra 	$L__BB0_21;
	shr.u32 	%r118, %r33, 23;
	st.local.u32 	[%rd1+24], %rd79;
	and.b32  	%r37, %r118, 31;
	and.b32  	%r119, %r118, 224;
	add.s32 	%r120, %r119, -128;
	shr.u32 	%r121, %r120, 5;
	mul.wide.u32 	%rd52, %r121, 4;
	sub.s64 	%rd22, %rd1, %rd52;
	ld.local.u32 	%r177, [%rd22+24];
	ld.local.u32 	%r178, [%rd22+20];
	setp.eq.s32 	%p25, %r37, 0;
	@%p25 bra 	$L__BB0_24;
	shf.l.wrap.b32 	%r177, %r178, %r177, %r37;
	ld.local.u32 	%r122, [%rd22+16];
	shf.l.wrap.b32 	%r178, %r122, %r178, %r37;
$L__BB0_24:
	shr.u32 	%r123, %r177, 30;
	shf.l.wrap.b32 	%r124, %r178, %r177, 2;
	shl.b32 	%r125, %r178, 2;
	shr.u32 	%r126, %r124, 31;
	add.s32 	%r127, %r126, %r123;
	neg.s32 	%r128, %r127;
	setp.lt.s32 	%p26, %r33, 0;
	selp.b32 	%r179, %r128, %r127, %p26;
	xor.b32  	%r129, %r124, %r33;
	shr.s32 	%r130, %r124, 31;
	xor.b32  	%r131, %r130, %r124;
	xor.b32  	%r132, %r130, %r125;
	cvt.u64.u32 	%rd53, %r131;
	shl.b64 	%rd54, %rd53, 32;
	cvt.u64.u32 	%rd55, %r132;
	or.b64  	%rd56, %rd54, %rd55;
	cvt.rn.f64.s64 	%fd5, %rd56;
	mul.f64 	%fd6, %fd5, 0d3BF921FB54442D19;
	cvt.rn.f32.f64 	%f61, %fd6;
	neg.f32 	%f62, %f61;
	setp.lt.s32 	%p27, %r129, 0;
	selp.f32 	%f99, %f62, %f61, %p27;
$L__BB0_25:
	setp.ltu.f32 	%p28, %f2, 0f47CE4780;
	mul.rn.f32 	%f64, %f99, %f99;
	and.b32  	%r134, %r179, 1;
	setp.eq.b32 	%p29, %r134, 1;
	selp.f32 	%f65, 0f3F800000, %f99, %p29;
	fma.rn.f32 	%f66, %f64, %f65, 0f00000000;
	fma.rn.f32 	%f67, %f64, 0f37CBAC00, 0fBAB607ED;
	selp.f32 	%f68, %f67, 0fB94D4153, %p29;
	selp.f32 	%f69, 0f3D2AAABB, 0f3C0885E4, %p29;
	fma.rn.f32 	%f70, %f68, %f64, %f69;
	selp.f32 	%f71, 0fBEFFFFFF, 0fBE2AAAA8, %p29;
	fma.rn.f32 	%f72, %f70, %f64, %f71;
	fma.rn.f32 	%f73, %f72, %f66, %f65;
	and.b32  	%r135, %r179, 2;
	setp.eq.s32 	%p30, %r135, 0;
	mov.f32 	%f74, 0f00000000;
	sub.f32 	%f75, %f74, %f73;
	selp.f32 	%f76, %f73, %f75, %p30;
	mul.f32 	%f16, %f76, %f7;
	@%p28 bra 	$L__BB0_33;
	setp.neu.f32 	%p31, %f2, 0f7F800000;
	@%p31 bra 	$L__BB0_28;
	mov.f32 	%f79, 0f00000000;
	mul.rn.f32 	%f100, %f21, %f79;
	mov.b32 	%r183, 0;
	bra.uni 	$L__BB0_33;
$L__BB0_28:
	mov.b32 	%r46, %f21;
	shl.b32 	%r137, %r46, 8;
	or.b32  	%r47, %r137, -2147483648;
	mov.b64 	%rd82, 0;
	mov.b32 	%r180, 0;
	mov.u64 	%rd80, __cudart_i2opi_f;
	mov.u64 	%rd81, %rd1;
$L__BB0_29:
	.pragma "nounroll";
	ld.global.nc.u32 	%r138, [%rd80];
	mad.wide.u32 	%rd59, %r138, %r47, %rd82;
	shr.u64 	%rd82, %rd59, 32;
	st.local.u32 	[%rd81], %rd59;
	add.s32 	%r180, %r180, 1;
	add.s64 	%rd81, %rd81, 4;
	add.s64 	%rd80, %rd80, 4;
	setp.ne.s32 	%p32, %r180, 6;
	@%p32 bra 	$L__BB0_29;
	shr.u32 	%r139, %r46, 23;
	st.local.u32 	[%rd1+24], %rd82;
	and.b32  	%r50, %r139, 31;
	and.b32  	%r140, %r139, 224;
	add.s32 	%r141, %r140, -128;
	shr.u32 	%r142, %r141, 5;
	mul.wide.u32 	%rd60, %r142, 4;
	sub.s64 	%rd29, %rd1, %rd60;
	ld.local.u32 	%r181, [%rd29+24];
	ld.local.u32 	%r182, [%rd29+20];
	setp.eq.s32 	%p33, %r50, 0;
	@%p33 bra 	$L__BB0_32;
	shf.l.wrap.b32 	%r181, %r182, %r181, %r50;
	ld.local.u32 	%r143, [%rd29+16];
	shf.l.wrap.b32 	%r182, %r143, %r182, %r50;
$L__BB0_32:
	shr.u32 	%r144, %r181, 30;
	shf.l.wrap.b32 	%r145, %r182, %r181, 2;
	shl.b32 	%r146, %r182, 2;
	shr.u32 	%r147, %r145, 31;
	add.s32 	%r148, %r147, %r144;
	neg.s32 	%r149, %r148;
	setp.lt.s32 	%p34, %r46, 0;
	selp.b32 	%r183, %r149, %r148, %p34;
	xor.b32  	%r150, %r145, %r46;
	shr.s32 	%r151, %r145, 31;
	xor.b32  	%r152, %r151, %r145;
	xor.b32  	%r153, %r151, %r146;
	cvt.u64.u32 	%rd61, %r152;
	shl.b64 	%rd62, %rd61, 32;
	cvt.u64.u32 	%rd63, %r153;
	or.b64  	%rd64, %rd62, %rd63;
	cvt.rn.f64.s64 	%fd7, %rd64;
	mul.f64 	%fd8, %fd7, 0d3BF921FB54442D19;
	cvt.rn.f32.f64 	%f77, %fd8;
	neg.f32 	%f78, %f77;
	setp.lt.s32 	%p35, %r150, 0;
	selp.f32 	%f100, %f78, %f77, %p35;
$L__BB0_33:
	add.s32 	%r155, %r183, 1;
	mul.rn.f32 	%f80, %f100, %f100;
	and.b32  	%r156, %r183, 1;
	setp.eq.b32 	%p36, %r156, 1;
	selp.f32 	%f81, %f100, 0f3F800000, %p36;
	fma.rn.f32 	%f82, %f80, %f81, 0f00000000;
	fma.rn.f32 	%f83, %f80, 0f37CBAC00, 0fBAB607ED;
	selp.f32 	%f84, 0fB94D4153, %f83, %p36;
	selp.f32 	%f85, 0f3C0885E4, 0f3D2AAABB, %p36;
	fma.rn.f32 	%f86, %f84, %f80, %f85;
	selp.f32 	%f87, 0fBE2AAAA8, 0fBEFFFFFF, %p36;
	fma.rn.f32 	%f88, %f86, %f80, %f87;
	fma.rn.f32 	%f89, %f88, %f82, %f81;
	and.b32  	%r157, %r155, 2;
	setp.eq.s32 	%p37, %r157, 0;
	mov.f32 	%f90, 0f00000000;
	sub.f32 	%f91, %f90, %f89;
	selp.f32 	%f92, %f89, %f91, %p37;
	fma.rn.f32 	%f93, %f92, %f11, %f16;
	cvt.rn.f32.u32 	%f94, %r5;
	add.f32 	%f20, %f93, %f94;
	setp.ge.f32 	%p38, %f12, 0f00000000;
	cvt.rn.f32.s32 	%f95, %r59;
	setp.lt.f32 	%p39, %f12, %f95;
	and.pred  	%p40, %p38, %p39;
	setp.ge.f32 	%p41, %f20, 0f00000000;
	cvt.rn.f32.u32 	%f96, %r60;
	setp.lt.f32 	%p42, %f20, %f96;
	and.pred  	%p43, %p41, %p42;
	and.pred  	%p45, %p40, %p43;
	not.pred 	%p46, %p45;
	@%p46 bra 	$L__BB0_35;
	mul.lo.s32 	%r158, %r59, %r3;
	mul.lo.s32 	%r159, %r158, %r60;
	mad.lo.s32 	%r160, %r59, %r2, %r1;
	add.s32 	%r161, %r160, %r159;
	mul.lo.s32 	%r162, %r161, 3;
	cvt.rzi.s32.f32 	%r163, %f20;
	cvt.rzi.s32.f32 	%r164, %f12;
	add.s32 	%r165, %r164, %r159;
	mad.lo.s32 	%r166, %r163, %r59, %r165;
	mul.lo.s32 	%r167, %r166, 3;
	cvt.s64.s32 	%rd65, %r162;
	cvta.to.global.u64 	%rd66, %rd30;
	add.s64 	%rd67, %rd66, %rd65;
	ld.global.u8 	%rs1, [%rd67];
	cvt.s64.s32 	%rd68, %r167;
	cvta.to.global.u64 	%rd69, %rd31;
	add.s64 	%rd70, %rd69, %rd68;
	st.global.u8 	[%rd70], %rs1;
	ld.global.u8 	%rs2, [%rd67+1];
	st.global.u8 	[%rd70+1], %rs2;
	ld.global.u8 	%rs3, [%rd67+2];
	st.global.u8 	[%rd70+2], %rs3;
$L__BB0_35:
	ret;

}


// ===== COMPILED SASS (sm_100) =====

	.target	sm_100

	.elftype	@"ET_EXEC"


//--------------------- .note.nv.tkinfo           --------------------------
	.section	.note.nv.tkinfo,"",@"SHT_NOTE"
	.sectionflags	@"SHF_NOTE_NV_TKINFO"
	.tkinfo
        /*0018*/ 	.word	0x00000002
        /*0030*/ 	.string	""
        /*0030*/ 	.string	"ptxas"
        /*0030*/ 	.string	"Cuda compilation tools, release 13.0, V13.0.88"
        /*0030*/ 	.string	"Build cuda_13.0.r13.0/compiler.36424714_0"
        /*0030*/ 	.string	"-arch sm_100 -m 64 "



//--------------------- .note.nv.cuinfo           --------------------------
	.section	.note.nv.cuinfo,"",@"SHT_NOTE"
	.sectionflags	@"SHF_NOTE_NV_CUINFO"
        /*0018*/ 	.short	0x0002
        /*001a*/ 	.short	0x0064
        /*001c*/ 	.short	0x0082
	.zero		2


//--------------------- .nv.info                  --------------------------
	.section	.nv.info,"",@"SHT_CUDA_INFO"
	.align	4


	//----- nvinfo : EIATTR_REGCOUNT
	.align		4
        /*0000*/ 	.byte	0x04, 0x2f
        /*0002*/ 	.short	(.L_2 - .L_1)
	.align		4
.L_1:
        /*0004*/ 	.word	index@(_Z13rotate_kernelPhS_iiif)
        /*0008*/ 	.word	0x0000001e


	//----- nvinfo : EIATTR_FRAME_SIZE
	.align		4
.L_2:
        /*000c*/ 	.byte	0x04, 0x11
        /*000e*/ 	.short	(.L_4 - .L_3)
	.align		4
.L_3:
        /*0010*/ 	.word	index@(_Z13rotate_kernelPhS_iiif)
        /*0014*/ 	.word	0x00000000


	//----- nvinfo : EIATTR_MIN_STACK_SIZE
	.align		4
.L_4:
        /*0018*/ 	.byte	0x04, 0x12
        /*001a*/ 	.short	(.L_6 - .L_5)
	.align		4
.L_5:
        /*001c*/ 	.word	index@(_Z13rotate_kernelPhS_iiif)
        /*0020*/ 	.word	0x00000000
.L_6:


//--------------------- .nv.compat                --------------------------
	.section	.nv.compat,"",@"SHT_CUDA_COMPAT_INFO"
	.align	4
        /*0000*/ 	.byte	0x02, 0x09, 0x00, 0x00, 0x02, 0x02, 0x01, 0x00, 0x02, 0x05, 0x05, 0x00, 0x03, 0x07, 0x01, 0x01
        /*0010*/ 	.byte	0x02, 0x03, 0x00, 0x00, 0x02, 0x06, 0x01, 0x00, 0x04, 0x0b, 0x08, 0x00, 0x01, 0x00, 0x00, 0x00
        /*0020*/ 	.byte	0x00, 0x00, 0x00, 0x00


//--------------------- .nv.info._Z13rotate_kernelPhS_iiif --------------------------
	.section	.nv.info._Z13rotate_kernelPhS_iiif,"",@"SHT_CUDA_INFO"
	.sectionflags	@""
	.align	4


	//----- nvinfo : EIATTR_CUDA_API_VERSION
	.align		4
        /*0000*/ 	.byte	0x04, 0x37
        /*0002*/ 	.short	(.L_8 - .L_7)
.L_7:
        /*0004*/ 	.word	0x00000082


	//----- nvinfo : EIATTR_KPARAM_INFO
	.align		4
.L_8:
        /*0008*/ 	.byte	0x04, 0x17
        /*000a*/ 	.short	(.L_10 - .L_9)
.L_9:
        /*000c*/ 	.word	0x00000000
        /*0010*/ 	.short	0x0005
        /*0012*/ 	.short	0x001c
        /*0014*/ 	.byte	0x00, 0xf0, 0x11, 0x00


	//----- nvinfo : EIATTR_KPARAM_INFO
	.align		4
.L_10:
        /*0018*/ 	.byte	0x04, 0x17
        /*001a*/ 	.short	(.L_12 - .L_11)
.L_11:
        /*001c*/ 	.word	0x00000000
        /*0020*/ 	.short	0x0004
        /*0022*/ 	.short	0x0018
        /*0024*/ 	.byte	0x00, 0xf0, 0x11, 0x00


	//----- nvinfo : EIATTR_KPARAM_INFO
	.align		4
.L_12:
        /*0028*/ 	.byte	0x04, 0x17
        /*002a*/ 	.short	(.L_14 - .L_13)
.L_13:
        /*002c*/ 	.word	0x00000000
        /*0030*/ 	.short	0x0003
        /*0032*/ 	.short	0x0014
        /*0034*/ 	.byte	0x00, 0xf0, 0x11, 0x00


	//----- nvinfo : EIATTR_KPARAM_INFO
	.align		4
.L_14:
        /*0038*/ 	.byte	0x04, 0x17
        /*003a*/ 	.short	(.L_16 - .L_15)
.L_15:
        /*003c*/ 	.word	0x00000000
        /*0040*/ 	.short	0x0002
        /*0042*/ 	.short	0x0010
        /*0044*/ 	.byte	0x00, 0xf0, 0x11, 0x00


	//----- nvinfo : EIATTR_KPARAM_INFO
	.align		4
.L_16:
        /*0048*/ 	.byte	0x04, 0x17
        /*004a*/ 	.short	(.L_18 - .L_17)
.L_17:
        /*004c*/ 	.word	0x00000000
        /*0050*/ 	.short	0x0001
        /*0052*/ 	.short	0x0008
        /*0054*/ 	.byte	0x00, 0xf5, 0x21, 0x00


	//----- nvinfo : EIATTR_KPARAM_INFO
	.align		4
.L_18:
        /*0058*/ 	.byte	0x04, 0x17
        /*005a*/ 	.short	(.L_20 - .L_19)
.L_19:
        /*005c*/ 	.word	0x00000000
        /*0060*/ 	.short	0x0000
        /*0062*/ 	.short	0x0000
        /*0064*/ 	.byte	0x00, 0xf5, 0x21, 0x00


	//----- nvinfo : EIATTR_SPARSE_MMA_MASK
	.align		4
.L_20:
        /*0068*/ 	.byte	0x03, 0x50
        /*006a*/ 	.short	0x0000


	//----- nvinfo : EIATTR_MAXREG_COUNT
	.align		4
        /*006c*/ 	.byte	0x03, 0x1b
        /*006e*/ 	.short	0x00ff


	//----- nvinfo : EIATTR_MERCURY_ISA_VERSION
	.align		4
        /*0070*/ 	.byte	0x03, 0x5f
        /*0072*/ 	.short	0x0101


	//----- nvinfo : EIATTR_VRC_CTA_INIT_COUNT
	.align		4
        /*0074*/ 	.byte	0x02, 0x4a
	.zero		1
	.zero		1


	//----- nvinfo : EIATTR_EXIT_INSTR_OFFSETS
	.align		4
        /*0078*/ 	.byte	0x04, 0x1c
        /*007a*/ 	.short	(.L_22 - .L_21)


	//   ....[0]....
.L_21:
        /*007c*/ 	.word	0x000000f0


	//   ....[1]....
        /*0080*/ 	.word	0x00001fc0


	//   ....[2]....
        /*0084*/ 	.word	0x00002110


	//----- nvinfo : EIATTR_CBANK_PARAM_SIZE
	.align		4
.L_22:
        /*0088*/ 	.byte	0x03, 0x19
        /*008a*/ 	.short	0x0020


	//----- nvinfo : EIATTR_PARAM_CBANK
	.align		4
        /*008c*/ 	.byte	0x04, 0x0a
        /*008e*/ 	.short	(.L_24 - .L_23)
	.align		4
.L_23:
        /*0090*/ 	.word	index@(.nv.constant0._Z13rotate_kernelPhS_iiif)
        /*0094*/ 	.short	0x0380
        /*0096*/ 	.short	0x0020


	//----- nvinfo : EIATTR_SW_WAR
	.align		4
.L_24:
        /*0098*/ 	.byte	0x04, 0x36
        /*009a*/ 	.short	(.L_26 - .L_25)
.L_25:
        /*009c*/ 	.word	0x00000008
.L_26:


//--------------------- .nv.callgraph             --------------------------
	.section	.nv.callgraph,"",@"SHT_CUDA_CALLGRAPH"
	.align	4
	.sectionentsize	8
	.align		4
        /*0000*/ 	.word	0x00000000
	.align		4
        /*0004*/ 	.word	0xffffffff
	.align		4
        /*0008*/ 	.word	0x00000000
	.align		4
        /*000c*/ 	.word	0xfffffffe
	.align		4
        /*0010*/ 	.word	0x00000000
	.align		4
        /*0014*/ 	.word	0xfffffffd
	.align		4
        /*0018*/ 	.word	0x00000000
	.align		4
        /*001c*/ 	.word	0xfffffffc


//--------------------- .nv.constant4             --------------------------
	.section	.nv.constant4,"a",@progbits
	.align	8
	.align		8
.nv.constant4:
        /*0000*/ 	.dword	__cudart_i2opi_f


//--------------------- .text._Z13rotate_kernelPhS_iiif --------------------------
	.section	.text._Z13rotate_kernelPhS_iiif,"ax",@progbits
	.align	128
        .global         _Z13rotate_kernelPhS_iiif
        .type           _Z13rotate_kernelPhS_iiif,@function
        .size           _Z13rotate_kernelPhS_iiif,(.L_x_13 - _Z13rotate_kernelPhS_iiif)
        .other          _Z13rotate_kernelPhS_iiif,@"STO_CUDA_ENTRY STV_DEFAULT"
_Z13rotate_kernelPhS_iiif:
.text._Z13rotate_kernelPhS_iiif:
[----:B------:R-:W-:Y:S01]  /*0000*/  LDC R1, c[0x0][0x37c] ;  /* 0x0000df00ff017b82 */ /* 0x000fe20000000800 */
[----:B------:R-:W0:Y:S07]  /*0010*/  S2R R0, SR_TID.X ;  /* 0x0000000000007919 */ /* 0x000e2e0000002100 */
[----:B------:R-:W0:Y:S01]  /*0020*/  S2UR UR4, SR_CTAID.X ;  /* 0x00000000000479c3 */ /* 0x000e220000002500 */
[----:B------:R-:W1:Y:S07]  /*0030*/  S2R R7, SR_TID.Y ;  /* 0x0000000000077919 */ /* 0x000e6e0000002200 */
[----:B------:R-:W0:Y:S08]  /*0040*/  LDC R5, c[0x0][0x360] ;  /* 0x0000d800ff057b82 */ /* 0x000e300000000800 */
[----:B------:R-:W2:Y:S08]  /*0050*/  S2UR UR6, SR_CTAID.Z ;  /* 0x00000000000679c3 */ /* 0x000eb00000002700 */
[----:B------:R-:W2:Y:S08]  /*0060*/  LDC R6, c[0x0][0x398] ;  /* 0x0000e600ff067b82 */ /* 0x000eb00000000800 */
[----:B------:R-:W1:Y:S01]  /*0070*/  S2UR UR5, SR_CTAID.Y ;  /* 0x00000000000579c3 */ /* 0x000e620000002600 */
[----:B0-----:R-:W-:-:S07]  /*0080*/  IMAD R5, R5, UR4, R0 ;  /* 0x0000000405057c24 */ /* 0x001fce000f8e0200 */
[----:B------:R-:W1:Y:S08]  /*0090*/  LDC R4, c[0x0][0x364] ;  /* 0x0000d900ff047b82 */ /* 0x000e700000000800 */
[----:B------:R-:W0:Y:S01]  /*00a0*/  LDC.64 R2, c[0x0][0x390] ;  /* 0x0000e400ff027b82 */ /* 0x000e220000000a00 */
[----:B--2---:R-:W-:Y:S01]  /*00b0*/  ISETP.LE.AND P0, PT, R6, UR6, PT ;  /* 0x0000000606007c0c */ /* 0x004fe2000bf03270 */
[----:B-1----:R-:W-:-:S03]  /*00c0*/  IMAD R4, R4, UR5, R7 ;  /* 0x0000000504047c24 */ /* 0x002fc6000f8e0207 */
[----:B0-----:R-:W-:-:S04]  /*00d0*/  ISETP.GE.OR P0, PT, R5, R2, P0 ;  /* 0x000000020500720c */ /* 0x001fc80000706670 */
[----:B------:R-:W-:-:S13]  /*00e0*/  ISETP.GE.OR P0, PT, R4, R3, P0 ;  /* 0x000000030400720c */ /* 0x000fda0000706670 */
[----:B------:R-:W-:Y:S05]  /*00f0*/  @P0 EXIT ;  /* 0x000000000000094d */ /* 0x000fea0003800000 */
[----:B------:R-:W0:Y:S01]  /*0100*/  LDC R6, c[0x0][0x39c] ;  /* 0x0000e700ff067b82 */ /* 0x000e220000000800 */
[----:B------:R-:W-:Y:S01]  /*0110*/  LEA.HI R14, R2, R2, RZ, 0x1 ;  /* 0x00000002020e7211 */ /* 0x000fe200078f08ff */
[----:B------:R-:W1:Y:S03]  /*0120*/  LDCU.64 UR8, c[0x0][0x358] ;  /* 0x00006b00ff0877ac */ /* 0x000e660008000a00 */
[----:B------:R-:W-:Y:S01]  /*0130*/  SHF.R.S32.HI R14, RZ, 0x1, R14 ;  /* 0x00000001ff0e7819 */ /* 0x000fe2000001140e */
[C---:B0-----:R-:W-:Y:S01]  /*0140*/  FMUL R0, R6.reuse, 0.63661974668502807617 ;  /* 0x3f22f98306007820 */ /* 0x041fe20000400000 */
[----:B------:R-:W-:-:S04]  /*0150*/  FSETP.GE.AND P0, PT, |R6|, 105615, PT ;  /* 0x47ce47800600780b */ /* 0x000fc80003f06200 */
[----:B------:R-:W-:Y:S01]  /*0160*/  P2R R9, PR, RZ, 0x1 ;  /* 0x00000001ff097803 */ /* 0x000fe20000000000 */
[----:B------:R-:W0:Y:S02]  /*0170*/  F2I.NTZ R0, R0 ;  /* 0x0000000000007305 */ /* 0x000e240000203100 */
[----:B0-----:R-:W-:-:S05]  /*0180*/  I2FP.F32.S32 R7, R0 ;  /* 0x0000000000077245 */ /* 0x001fca0000201400 */
[----:B------:R-:W-:-:S04]  /*0190*/  FFMA R8, R7, -1.5707962512969970703, R6 ;  /* 0xbfc90fda07087823 */ /* 0x000fc80000000006 */
[----:B------:R-:W-:-:S04]  /*01a0*/  FFMA R8, R7, -7.5497894158615963534e-08, R8 ;  /* 0xb3a2216807087823 */ /* 0x000fc80000000008 */
[----:B------:R-:W-:Y:S01]  /*01b0*/  FFMA R7, R7, -5.3903029534742383927e-15, R8 ;  /* 0xa7c234c507077823 */ /* 0x000fe20000000008 */
[----:B------:R-:W-:-:S03]  /*01c0*/  IMAD.MOV.U32 R8, RZ, RZ, R0 ;  /* 0x000000ffff087224 */ /* 0x000fc600078e0000 */
[----:B------:R-:W-:Y:S01]  /*01d0*/  IMAD.MOV.U32 R10, RZ, RZ, R7 ;  /* 0x000000ffff0a7224 */ /* 0x000fe200078e0007 */
[----:B-1----:R-:W-:Y:S06]  /*01e0*/  @!P0 BRA `(.L_x_0) ;  /* 0x0000000400748947 */ /* 0x002fec0003800000 */
[----:B------:R-:W-:-:S13]  /*01f0*/  FSETP.NEU.AND P0, PT, |R6|, +INF , PT ;  /* 0x7f8000000600780b */ /* 0x000fda0003f0d200 */
[----:B------:R-:W-:Y:S01]  /*0200*/  @!P0 FMUL R10, RZ, R6 ;  /* 0x00000006ff0a8220 */ /* 0x000fe20000400000 */
[----:B------:R-:W-:Y:S01]  /*0210*/  @!P0 IMAD.MOV.U32 R0, RZ, RZ, RZ ;  /* 0x000000ffff008224 */ /* 0x000fe200078e00ff */
[----:B------:R-:W-:Y:S06]  /*0220*/  @!P0 BRA `(.L_x_0) ;  /* 0x0000000400648947 */ /* 0x000fec0003800000 */
[----:B------:R-:W-:Y:S01]  /*0230*/  IMAD.SHL.U32 R0, R6, 0x100, RZ ;  /* 0x0000010006007824 */ /* 0x000fe200078e00ff */
[----:B------:R-:W-:Y:S01]  /*0240*/  CS2R R20, SRZ ;  /* 0x0000000000147805 */ /* 0x000fe2000001ff00 */
[----:B------:R-:W-:Y:S01]  /*0250*/  IMAD.MOV.U32 R23, RZ, RZ, RZ ;  /* 0x000000ffff177224 */ /* 0x000fe200078e00ff */
[----:B------:R-:W0:Y:S02]  /*0260*/  LDCU.64 UR10, c[0x4][URZ] ;  /* 0x01000000ff0a77ac */ /* 0x000e240008000a00 */
[----:B------:R-:W-:Y:S01]  /*0270*/  LOP3.LUT R0, R0, 0x80000000, RZ, 0xfc, !PT ;  /* 0x8000000000007812 */ /* 0x000fe200078efcff */
[----:B------:R-:W-:-:S06]  /*0280*/  UMOV UR4, URZ ;  /* 0x000000ff00047c82 */ /* 0x000fcc0008000000 */
.L_x_1:
[----:B0-----:R-:W-:Y:S02]  /*0290*/  IMAD.U32 R11, RZ, RZ, UR11 ;  /* 0x0000000bff0b7e24 */ /* 0x001fe4000f8e00ff */
[----:B------:R-:W-:-:S05]  /*02a0*/  IMAD.U32 R10, RZ, RZ, UR10 ;  /* 0x0000000aff0a7e24 */ /* 0x000fca000f8e00ff */
[----:B------:R-:W2:Y:S01]  /*02b0*/  LDG.E.CONSTANT R11, desc[UR8][R10.64] ;  /* 0x000000080a0b7981 */ /* 0x000ea2000c1e9900 */
[----:B------:R-:W-:Y:S01]  /*02c0*/  UIADD3 UR4, UPT, UPT, UR4, 0x1, URZ ;  /* 0x0000000104047890 */ /* 0x000fe2000fffe0ff */
[C---:B------:R-:W-:Y:S01]  /*02d0*/  ISETP.EQ.AND P0, PT, R20.reuse, RZ, PT ;  /* 0x000000ff1400720c */ /* 0x040fe20003f02270 */
[----:B------:R-:W-:Y:S01]  /*02e0*/  UIADD3 UR10, UP1, UPT, UR10, 0x4, URZ ;  /* 0x000000040a0a7890 */ /* 0x000fe2000ff3e0ff */
[C---:B------:R-:W-:Y:S01]  /*02f0*/  ISETP.EQ.AND P1, PT, R20.reuse, 0x4, PT ;  /* 0x000000041400780c */ /* 0x040fe20003f22270 */
[----:B------:R-:W-:Y:S01]  /*0300*/  UISETP.NE.AND UP0, UPT, UR4, 0x6, UPT ;  /* 0x000000060400788c */ /* 0x000fe2000bf05270 */
[C---:B------:R-:W-:Y:S01]  /*0310*/  ISETP.EQ.AND P3, PT, R20.reuse, 0xc, PT ;  /* 0x0000000c1400780c */ /* 0x040fe20003f62270 */
[----:B------:R-:W-:Y:S01]  /*0320*/  UIADD3.X UR11, UPT, UPT, URZ, UR11, URZ, UP1, !UPT ;  /* 0x0000000bff0b7290 */ /* 0x000fe20008ffe4ff */
[C---:B------:R-:W-:Y:S02]  /*0330*/  ISETP.EQ.AND P4, PT, R20.reuse, 0x10, PT ;  /* 0x000000101400780c */ /* 0x040fe40003f82270 */
[----:B------:R-:W-:Y:S01]  /*0340*/  ISETP.EQ.AND P5, PT, R20, 0x14, PT ;  /* 0x000000141400780c */ /* 0x000fe20003fa2270 */
[----:B--2---:R-:W-:-:S03]  /*0350*/  IMAD.WIDE.U32 R12, R11, R0, RZ ;  /* 0x000000000b0c7225 */ /* 0x004fc600078e00ff */
[----:B------:R-:W-:-:S05]  /*0360*/  IADD3 R12, P2, PT, R12, R21, RZ ;  /* 0x000000150c0c7210 */ /* 0x000fca0007f5e0ff */
[----:B------:R-:W-:Y:S01]  /*0370*/  IMAD.X R21, R13, 0x1, R23, P2 ;  /* 0x000000010d157824 */ /* 0x000fe200010e0617 */
[----:B------:R-:W-:Y:S01]  /*0380*/  ISETP.EQ.AND P2, PT, R20, 0x8, PT ;  /* 0x000000081400780c */ /* 0x000fe20003f42270 */
[--C-:B------:R-:W-:Y:S02]  /*0390*/  @P0 IMAD.MOV.U32 R9, RZ, RZ, R12.reuse ;  /* 0x000000ffff090224 */ /* 0x100fe400078e000c */
[--C-:B------:R-:W-:Y:S02]  /*03a0*/  @P1 IMAD.MOV.U32 R15, RZ, RZ, R12.reuse ;  /* 0x000000ffff0f1224 */ /* 0x100fe400078e000c */
[--C-:B------:R-:W-:Y:S02]  /*03b0*/  @P3 IMAD.MOV.U32 R17, RZ, RZ, R12.reuse ;  /* 0x000000ffff113224 */ /* 0x100fe400078e000c */
[--C-:B------:R-:W-:Y:S02]  /*03c0*/  @P4 IMAD.MOV.U32 R18, RZ, RZ, R12.reuse ;  /* 0x000000ffff124224 */ /* 0x100fe400078e000c */
[----:B------:R-:W-:-:S02]  /*03d0*/  @P5 IMAD.MOV.U32 R19, RZ, RZ, R12 ;  /* 0x000000ffff135224 */ /* 0x000fc400078e000c */
[----:B------:R-:W-:Y:S02]  /*03e0*/  VIADD R20, R20, 0x4 ;  /* 0x0000000414147836 */ /* 0x000fe40000000000 */
[----:B------:R-:W-:Y:S01]  /*03f0*/  @P2 MOV R16, R12 ;  /* 0x0000000c00102202 */ /* 0x000fe20000000f00 */
[----:B------:R-:W-:Y:S06]  /*0400*/  BRA.U UP0, `(.L_x_1) ;  /* 0xfffffffd00a07547 */ /* 0x000fec000b83ffff */
[----:B------:R-:W-:-:S04]  /*0410*/  SHF.R.U32.HI R10, RZ, 0x17, R6 ;  /* 0x00000017ff0a7819 */ /* 0x000fc80000011606 */
[C---:B------:R-:W-:Y:S02]  /*0420*/  LOP3.LUT R0, R10.reuse, 0xe0, RZ, 0xc0, !PT ;  /* 0x000000e00a007812 */ /* 0x040fe400078ec0ff */
[----:B------:R-:W-:-:S03]  /*0430*/  LOP3.LUT P6, RZ, R10, 0x1f, RZ, 0xc0, !PT ;  /* 0x0000001f0aff7812 */ /* 0x000fc600078cc0ff */
[----:B------:R-:W-:-:S05]  /*0440*/  VIADD R0, R0, 0xffffff80 ;  /* 0xffffff8000007836 */ /* 0x000fca0000000000 */
[----:B------:R-:W-:-:S05]  /*0450*/  SHF.R.U32.HI R0, RZ, 0x5, R0 ;  /* 0x00000005ff007819 */ /* 0x000fca0000011600 */
[----:B------:R-:W-:-:S05]  /*0460*/  IMAD.U32 R20, R0, -0x4, RZ ;  /* 0xfffffffc00147824 */ /* 0x000fca00078e00ff */
[C---:B------:R-:W-:Y:S02]  /*0470*/  ISETP.EQ.AND P3, PT, R20.reuse, -0x18, PT ;  /* 0xffffffe81400780c */ /* 0x040fe40003f62270 */
[C---:B------:R-:W-:Y:S02]  /*0480*/  ISETP.EQ.AND P4, PT, R20.reuse, -0x14, PT ;  /* 0xffffffec1400780c */ /* 0x040fe40003f82270 */
[C---:B------:R-:W-:Y:S02]  /*0490*/  ISETP.EQ.AND P0, PT, R20.reuse, -0x10, PT ;  /* 0xfffffff01400780c */ /* 0x040fe40003f02270 */
[C---:B------:R-:W-:Y:S02]  /*04a0*/  ISETP.EQ.AND P1, PT, R20.reuse, -0xc, PT ;  /* 0xfffffff41400780c */ /* 0x040fe40003f22270 */
[C---:B------:R-:W-:Y:S02]  /*04b0*/  ISETP.EQ.AND P2, PT, R20.reuse, -0x8, PT ;  /* 0xfffffff81400780c */ /* 0x040fe40003f42270 */
[----:B------:R-:W-:-:S03]  /*04c0*/  ISETP.EQ.AND P5, PT, R20, 0x4, PT ;  /* 0x000000041400780c */ /* 0x000fc60003fa2270 */
[--C-:B------:R-:W-:Y:S01]  /*04d0*/  @P3 IMAD.MOV.U32 R0, RZ, RZ, R9.reuse ;  /* 0x000000ffff003224 */ /* 0x100fe200078e0009 */
[C---:B------:R-:W-:Y:S01]  /*04e0*/  ISETP.EQ.AND P3, PT, R20.reuse, -0x4, PT ;  /* 0xfffffffc1400780c */ /* 0x040fe20003f62270 */
[----:B------:R-:W-:Y:S02]  /*04f0*/  @P4 IMAD.MOV.U32 R11, RZ, RZ, R9 ;  /* 0x000000ffff0b4224 */ /* 0x000fe400078e0009 */
[----:B------:R-:W-:Y:S01]  /*0500*/  @P4 IMAD.MOV.U32 R0, RZ, RZ, R15 ;  /* 0x000000ffff004224 */ /* 0x000fe200078e000f */
[----:B------:R-:W-:Y:S01]  /*0510*/  ISETP.EQ.AND P4, PT, R20, RZ, PT ;  /* 0x000000ff1400720c */ /* 0x000fe20003f82270 */
[--C-:B------:R-:W-:Y:S01]  /*0520*/  @P0 IMAD.MOV.U32 R0, RZ, RZ, R16.reuse ;  /* 0x000000ffff000224 */ /* 0x100fe200078e0010 */
[----:B------:R-:W-:Y:S01]  /*0530*/  @P0 MOV R11, R15 ;  /* 0x0000000f000b0202 */ /* 0x000fe20000000f00 */
[----:B------:R-:W-:Y:S02]  /*0540*/  @P1 IMAD.MOV.U32 R11, RZ, RZ, R16 ;  /* 0x000000ffff0b1224 */ /* 0x000fe400078e0010 */
[----:B------:R-:W-:-:S02]  /*0550*/  @P2 IMAD.MOV.U32 R11, RZ, RZ, R17 ;  /* 0x000000ffff0b2224 */ /* 0x000fc400078e0011 */
[----:B------:R-:W-:Y:S02]  /*0560*/  @P1 IMAD.MOV.U32 R0, RZ, RZ, R17 ;  /* 0x000000ffff001224 */ /* 0x000fe400078e0011 */
[--C-:B------:R-:W-:Y:S02]  /*0570*/  @P3 IMAD.MOV.U32 R11, RZ, RZ, R18.reuse ;  /* 0x000000ffff0b3224 */ /* 0x100fe400078e0012 */
[----:B------:R-:W-:Y:S02]  /*0580*/  @P2 IMAD.MOV.U32 R0, RZ, RZ, R18 ;  /* 0x000000ffff002224 */ /* 0x000fe400078e0012 */
[--C-:B------:R-:W-:Y:S01]  /*0590*/  @P4 IMAD.MOV.U32 R11, RZ, RZ, R19.reuse ;  /* 0x000000ffff0b4224 */ /* 0x100fe200078e0013 */
[----:B------:R-:W-:Y:S01]  /*05a0*/  @P5 MOV R11, R21 ;  /* 0x00000015000b5202 */ /* 0x000fe20000000f00 */
[----:B------:R-:W-:Y:S02]  /*05b0*/  @P3 IMAD.MOV.U32 R0, RZ, RZ, R19 ;  /* 0x000000ffff003224 */ /* 0x000fe400078e0013 */
[----:B------:R-:W-:-:S02]  /*05c0*/  @P4 IMAD.MOV.U32 R0, RZ, RZ, R21 ;  /* 0x000000ffff004224 */ /* 0x000fc400078e0015 */
[----:B------:R-:W-:Y:S01]  /*05d0*/  IMAD.MOV.U32 R12, RZ, RZ, R11 ;  /* 0x000000ffff0c7224 */ /* 0x000fe200078e000b */
[----:B------:R-:W-:Y:S06]  /*05e0*/  @!P6 BRA `(.L_x_2) ;  /* 0x00000000002ce947 */ /* 0x000fec0003800000 */
[----:B------:R-:W-:Y:S01]  /*05f0*/  @P0 IMAD.MOV.U32 R13, RZ, RZ, R9 ;  /* 0x000000ffff0d0224 */ /* 0x000fe200078e0009 */
[----:B------:R-:W-:Y:S01]  /*0600*/  ISETP.EQ.AND P0, PT, R20, 0x8, PT ;  /* 0x000000081400780c */ /* 0x000fe20003f02270 */
[----:B------:R-:W-:Y:S01]  /*0610*/  @P1 IMAD.MOV.U32 R13, RZ, RZ, R15 ;  /* 0x000000ffff0d1224 */ /* 0x000fe200078e000f */
[----:B------:R-:W-:Y:S01]  /*0620*/  LOP3.LUT R11, R10, 0x1f, RZ, 0xc0, !PT ;  /* 0x0000001f0a0b7812 */ /* 0x000fe200078ec0ff */
[----:B------:R-:W-:Y:S02]  /*0630*/  @P2 IMAD.MOV.U32 R13, RZ, RZ, R16 ;  /* 0x000000ffff0d2224 */ /* 0x000fe400078e0010 */
[----:B------:R-:W-:Y:S01]  /*0640*/  @P3 IMAD.MOV.U32 R13, RZ, RZ, R17 ;  /* 0x000000ffff0d3224 */ /* 0x000fe200078e0011 */
[----:B------:R-:W-:Y:S01]  /*0650*/  SHF.L.W.U32.HI R0, R12, R11, R0 ;  /* 0x0000000b0c007219 */ /* 0x000fe20000010e00 */
[----:B------:R-:W-:Y:S02]  /*0660*/  @P4 IMAD.MOV.U32 R13, RZ, RZ, R18 ;  /* 0x000000ffff0d4224 */ /* 0x000fe400078e0012 */
[----:B------:R-:W-:-:S04]  /*0670*/  @P5 IMAD.MOV.U32 R13, RZ, RZ, R19 ;  /* 0x000000ffff0d5224 */ /* 0x000fc800078e0013 */
[----:B------:R-:W-:-:S05]  /*0680*/  @P0 IMAD.MOV.U32 R13, RZ, RZ, R21 ;  /* 0x000000ffff0d0224 */ /* 0x000fca00078e0015 */
[----:B------:R-:W-:-:S07]  /*0690*/  SHF.L.W.U32.HI R12, R13, R11, R12 ;  /* 0x0000000b0d0c7219 */ /* 0x000fce0000010e0c */
.L_x_2:
[C---:B------:R-:W-:Y:S01]  /*06a0*/  SHF.L.W.U32.HI R21, R12.reuse, 0x2, R0 ;  /* 0x000000020c157819 */ /* 0x040fe20000010e00 */
[----:B------:R-:W-:Y:S01]  /*06b0*/  IMAD.SHL.U32 R10, R12, 0x4, RZ ;  /* 0x000000040c0a7824 */ /* 0x000fe200078e00ff */
[----:B------:R-:W-:Y:S01]  /*06c0*/  UMOV UR4, 0x54442d19 ;  /* 0x54442d1900047882 */ /* 0x000fe20000000000 */
[----:B------:R-:W-:Y:S01]  /*06d0*/  UMOV UR5, 0x3bf921fb ;  /* 0x3bf921fb00057882 */ /* 0x000fe20000000000 */
[----:B------:R-:W-:Y:S02]  /*06e0*/  SHF.R.S32.HI R11, RZ, 0x1f, R21 ;  /* 0x0000001fff0b7819 */ /* 0x000fe40000011415 */
[----:B------:R-:W-:Y:S02]  /*06f0*/  ISETP.GE.AND P0, PT, R6, RZ, PT ;  /* 0x000000ff0600720c */ /* 0x000fe40003f06270 */
[C---:B------:R-:W-:Y:S02]  /*0700*/  LOP3.LUT R10, R11.reuse, R10, RZ, 0x3c, !PT ;  /* 0x0000000a0b0a7212 */ /* 0x040fe400078e3cff */
[----:B------:R-:W-:-:S02]  /*0710*/  LOP3.LUT R11, R11, R21, RZ, 0x3c, !PT ;  /* 0x000000150b0b7212 */ /* 0x000fc400078e3cff */
[----:B------:R-:W-:Y:S02]  /*0720*/  SHF.R.U32.HI R0, RZ, 0x1e, R0 ;  /* 0x0000001eff007819 */ /* 0x000fe40000011600 */
[C---:B------:R-:W-:Y:S02]  /*0730*/  LOP3.LUT R20, R21.reuse, R6, RZ, 0x3c, !PT ;  /* 0x0000000615147212 */ /* 0x040fe400078e3cff */
[----:B------:R-:W0:Y:S01]  /*0740*/  I2F.F64.S64 R10, R10 ;  /* 0x0000000a000a7312 */ /* 0x000e220000301c00 */
[----:B------:R-:W-:Y:S02]  /*0750*/  LEA.HI R0, R21, R0, RZ, 0x1 ;  /* 0x0000000015007211 */ /* 0x000fe400078f08ff */
[----:B------:R-:W-:Y:S02]  /*0760*/  ISETP.GE.AND P1, PT, R20, RZ, PT ;  /* 0x000000ff1400720c */ /* 0x000fe40003f26270 */
[----:B------:R-:W-:-:S05]  /*0770*/  IADD3 R20, PT, PT, -R0, RZ, RZ ;  /* 0x000000ff00147210 */ /* 0x000fca0007ffe1ff */
[----:B------:R-:W-:Y:S01]  /*0780*/  @!P0 IMAD.MOV.U32 R0, RZ, RZ, R20 ;  /* 0x000000ffff008224 */ /* 0x000fe200078e0014 */
[----:B0-----:R-:W-:-:S10]  /*0790*/  DMUL R12, R10, UR4 ;  /* 0x000000040a0c7c28 */ /* 0x001fd40008000000 */
[----:B------:R-:W0:Y:S02]  /*07a0*/  F2F.F32.F64 R12, R12 ;  /* 0x0000000c000c7310 */ /* 0x000e240000301000 */
[----:B0-----:R-:W-:-:S07]  /*07b0*/  FSEL R10, -R12, R12, !P1 ;  /* 0x0000000c0c0a7208 */ /* 0x001fce0004800100 */
.L_x_0:
[----:B------:R-:W-:Y:S02]  /*07c0*/  IMAD.MOV.U32 R12, RZ, RZ, 0x37cbac00 ;  /* 0x37cbac00ff0c7424 */ /* 0x000fe400078e00ff */
[----:B------:R-:W-:Y:S01]  /*07d0*/  FMUL R11, R10, R10 ;  /* 0x0000000a0a0b7220 */ /* 0x000fe20000400000 */
[----:B------:R-:W-:Y:S01]  /*07e0*/  LOP3.LUT R13, R0, 0x1, RZ, 0xc0, !PT ;  /* 0x00000001000d7812 */ /* 0x000fe200078ec0ff */
[----:B------:R-:W-:Y:S01]  /*07f0*/  IMAD.MOV.U32 R20, RZ, RZ, 0x3c0885e4 ;  /* 0x3c0885e4ff147424 */ /* 0x000fe200078e00ff */
[----:B------:R-:W-:Y:S01]  /*0800*/  FSETP.GE.AND P2, PT, |R6|, 105615, PT ;  /* 0x47ce47800600780b */ /* 0x000fe20003f46200 */
[----:B------:R-:W-:Y:S01]  /*0810*/  FFMA R12, R11, R12, -0.0013887860113754868507 ;  /* 0xbab607ed0b0c7423 */ /* 0x000fe2000000000c */
[----:B------:R-:W-:Y:S01]  /*0820*/  ISETP.NE.U32.AND P0, PT, R13, 0x1, PT ;  /* 0x000000010d00780c */ /* 0x000fe20003f05070 */
[----:B------:R-:W-:Y:S02]  /*0830*/  VIADD R0, R0, 0x1 ;  /* 0x0000000100007836 */ /* 0x000fe40000000000 */
[----:B------:R-:W-:Y:S01]  /*0840*/  IMAD.MOV.U32 R21, RZ, RZ, 0x3e2aaaa8 ;  /* 0x3e2aaaa8ff157424 */ /* 0x000fe200078e00ff */
[----:B------:R-:W-:-:S02]  /*0850*/  FSEL R12, R12, -0.00019574658654164522886, P0 ;  /* 0xb94d41530c0c7808 */ /* 0x000fc40000000000 */
[----:B------:R-:W-:Y:S02]  /*0860*/  FSEL R20, R20, 0.041666727513074874878, !P0 ;  /* 0x3d2aaabb14147808 */ /* 0x000fe40004000000 */
[----:B------:R-:W-:Y:S02]  /*0870*/  LOP3.LUT P1, RZ, R0, 0x2, RZ, 0xc0, !PT ;  /* 0x0000000200ff7812 */ /* 0x000fe4000782c0ff */
[----:B------:R-:W-:Y:S01]  /*0880*/  FSEL R0, R10, 1, !P0 ;  /* 0x3f8000000a007808 */ /* 0x000fe20004000000 */
[----:B------:R-:W-:Y:S01]  /*0890*/  FFMA R12, R11, R12, R20 ;  /* 0x0000000c0b0c7223 */ /* 0x000fe20000000014 */
[----:B------:R-:W-:Y:S01]  /*08a0*/  FSEL R21, -R21, -0.4999999701976776123, !P0 ;  /* 0xbeffffff15157808 */ /* 0x000fe20004000100 */
[----:B------:R-:W-:Y:S02]  /*08b0*/  IMAD.MOV.U32 R10, RZ, RZ, R7 ;  /* 0x000000ffff0a7224 */ /* 0x000fe400078e0007 */
[C---:B------:R-:W-:Y:S02]  /*08c0*/  FFMA R13, R11.reuse, R0, RZ ;  /* 0x000000000b0d7223 */ /* 0x040fe400000000ff */
[----:B------:R-:W-:Y:S01]  /*08d0*/  FFMA R12, R11, R12, R21 ;  /* 0x0000000c0b0c7223 */ /* 0x000fe20000000015 */
[----:B------:R-:W-:-:S03]  /*08e0*/  IMAD.IADD R21, R5, 0x1, -R14 ;  /* 0x0000000105157824 */ /* 0x000fc600078e0a0e */
[----:B------:R-:W-:Y:S01]  /*08f0*/  FFMA R14, R13, R12, R0 ;  /* 0x0000000c0d0e7223 */ /* 0x000fe20000000000 */
[----:B------:R-:W-:Y:S01]  /*0900*/  IMAD.MOV.U32 R0, RZ, RZ, R8 ;  /* 0x000000ffff007224 */ /* 0x000fe200078e0008 */
[----:B------:R-:W-:Y:S02]  /*0910*/  I2FP.F32.S32 R21, R21 ;  /* 0x0000001500157245 */ /* 0x000fe40000201400 */
[----:B------:R-:W-:Y:S01]  /*0920*/  @P1 FADD R14, RZ, -R14 ;  /* 0x8000000eff0e1221 */ /* 0x000fe20000000000 */
[----:B------:R-:W-:Y:S06]  /*0930*/  @!P2 BRA `(.L_x_3) ;  /* 0x000000040074a947 */ /* 0x000fec0003800000 */
[----:B------:R-:W-:-:S13]  /*0940*/  FSETP.NEU.AND P0, PT, |R6|, +INF , PT ;  /* 0x7f8000000600780b */ /* 0x000fda0003f0d200 */
[----:B------:R-:W-:Y:S01]  /*0950*/  @!P0 FMUL R10, RZ, R6 ;  /* 0x00000006ff0a8220 */ /* 0x000fe20000400000 */
[----:B------:R-:W-:Y:S01]  /*0960*/  @!P0 IMAD.MOV.U32 R0, RZ, RZ, RZ ;  /* 0x000000ffff008224 */ /* 0x000fe200078e00ff */
[----:B------:R-:W-:Y:S06]  /*0970*/  @!P0 BRA `(.L_x_3) ;  /* 0x0000000400648947 */ /* 0x000fec0003800000 */
[----:B------:R-:W-:Y:S01]  /*0980*/  SHF.L.U32 R0, R6, 0x8, RZ ;  /* 0x0000000806007819 */ /* 0x000fe200000006ff */
[----:B------:R-:W-:Y:S01]  /*0990*/  IMAD.MOV.U32 R23, RZ, RZ, RZ ;  /* 0x000000ffff177224 */ /* 0x000fe200078e00ff */
[----:B------:R-:W0:Y:S01]  /*09a0*/  LDCU.64 UR10, c[0x4][URZ] ;  /* 0x01000000ff0a77ac */ /* 0x000e220008000a00 */
[----:B------:R-:W-:Y:S01]  /*09b0*/  IMAD.MOV.U32 R25, RZ, RZ, RZ ;  /* 0x000000ffff197224 */ /* 0x000fe200078e00ff */
[----:B------:R-:W-:Y:S01]  /*09c0*/  LOP3.LUT R27, R0, 0x80000000, RZ, 0xfc, !PT ;  /* 0x80000000001b7812 */ /* 0x000fe200078efcff */
[----:B------:R-:W-:Y:S01]  /*09d0*/  IMAD.MOV.U32 R20, RZ, RZ, RZ ;  /* 0x000000ffff147224 */ /* 0x000fe200078e00ff */
[----:B------:R-:W-:-:S06]  /*09e0*/  UMOV UR4, URZ ;  /* 0x000000ff00047c82 */ /* 0x000fcc0008000000 */
.L_x_4:
        /* <DEDUP_REMOVED lines=14> */
[----:B------:R-:W-:Y:S01]  /*0ad0*/  @P3 MOV R17, R0 ;  /* 0x0000000000113202 */ /* 0x000fe20000000f00 */
[----:B------:R-:W-:Y:S01]  /*0ae0*/  IMAD.X R23, R13, 0x1, R25, P2 ;  /* 0x000000010d177824 */ /* 0x000fe200010e0619 */
[C---:B------:R-:W-:Y:S01]  /*0af0*/  ISETP.EQ.AND P2, PT, R20.reuse, 0x8, PT ;  /* 0x000000081400780c */ /* 0x040fe20003f42270 */
[--C-:B------:R-:W-:Y:S02]  /*0b00*/  @P0 IMAD.MOV.U32 R9, RZ, RZ, R0.reuse ;  /* 0x000000ffff090224 */ /* 0x100fe400078e0000 */
[--C-:B------:R-:W-:Y:S02]  /*0b10*/  @P1 IMAD.MOV.U32 R15, RZ, RZ, R0.reuse ;  /* 0x000000ffff0f1224 */ /* 0x100fe400078e0000 */
[--C-:B------:R-:W-:Y:S02]  /*0b20*/  @P4 IMAD.MOV.U32 R18, RZ, RZ, R0.reuse ;  /* 0x000000ffff124224 */ /* 0x100fe400078e0000 */
[----:B------:R-:W-:Y:S02]  /*0b30*/  @P5 IMAD.MOV.U32 R19, RZ, RZ, R0 ;  /* 0x000000ffff135224 */ /* 0x000fe400078e0000 */
[----:B------:R-:W-:-:S04]  /*0b40*/  VIADD R20, R20, 0x4 ;  /* 0x0000000414147836 */ /* 0x000fc80000000000 */
[----:B------:R-:W-:Y:S01]  /*0b50*/  @P2 IMAD.MOV.U32 R16, RZ, RZ, R0 ;  /* 0x000000ffff102224 */ /* 0x000fe200078e0000 */
        /* <DEDUP_REMOVED lines=16> */
[--C-:B------:R-:W-:Y:S01]  /*0c60*/  @P4 IMAD.MOV.U32 R0, RZ, RZ, R15.reuse ;  /* 0x000000ffff004224 */ /* 0x100fe200078e000f */
[----:B------:R-:W-:Y:S01]  /*0c70*/  ISETP.EQ.AND P4, PT, R13, RZ, PT ;  /* 0x000000ff0d00720c */ /* 0x000fe20003f82270 */
[----:B------:R-:W-:Y:S01]  /*0c80*/  @P0 IMAD.MOV.U32 R10, RZ, RZ, R15 ;  /* 0x000000ffff0a0224 */ /* 0x000fe200078e000f */
[----:B------:R-:W-:Y:S01]  /*0c90*/  @P0 MOV R0, R16 ;  /* 0x0000001000000202 */ /* 0x000fe20000000f00 */
[----:B------:R-:W-:Y:S02]  /*0ca0*/  @P1 IMAD.MOV.U32 R10, RZ, RZ, R16 ;  /* 0x000000ffff0a1224 */ /* 0x000fe400078e0010 */
[----:B------:R-:W-:-:S02]  /*0cb0*/  @P1 IMAD.MOV.U32 R0, RZ, RZ, R17 ;  /* 0x000000ffff001224 */ /* 0x000fc400078e0011 */
[----:B------:R-:W-:Y:S02]  /*0cc0*/  @P2 IMAD.MOV.U32 R10, RZ, RZ, R17 ;  /* 0x000000ffff0a2224 */ /* 0x000fe400078e0011 */
[--C-:B------:R-:W-:Y:S02]  /*0cd0*/  @P2 IMAD.MOV.U32 R0, RZ, RZ, R18.reuse ;  /* 0x000000ffff002224 */ /* 0x100fe400078e0012 */
[----:B------:R-:W-:Y:S02]  /*0ce0*/  @P3 IMAD.MOV.U32 R10, RZ, RZ, R18 ;  /* 0x000000ffff0a3224 */ /* 0x000fe400078e0012 */
[--C-:B------:R-:W-:Y:S02]  /*0cf0*/  @P3 IMAD.MOV.U32 R0, RZ, RZ, R19.reuse ;  /* 0x000000ffff003224 */ /* 0x100fe400078e0013 */
[----:B------:R-:W-:Y:S02]  /*0d00*/  @P4 IMAD.MOV.U32 R10, RZ, RZ, R19 ;  /* 0x000000ffff0a4224 */ /* 0x000fe400078e0013 */
[----:B------:R-:W-:-:S02]  /*0d10*/  @P4 IMAD.MOV.U32 R0, RZ, RZ, R23 ;  /* 0x000000ffff004224 */ /* 0x000fc400078e0017 */
[----:B------:R-:W-:Y:S01]  /*0d20*/  @P5 IMAD.MOV.U32 R10, RZ, RZ, R23 ;  /* 0x000000ffff0a5224 */ /* 0x000fe200078e0017 */
[----:B------:R-:W-:Y:S06]  /*0d30*/  @!P6 BRA `(.L_x_5) ;  /* 0x00000000002ce947 */ /* 0x000fec0003800000 */
[----:B------:R-:W-:Y:S01]  /*0d40*/  @P0 MOV R11, R9 ;  /* 0x00000009000b0202 */ /* 0x000fe20000000f00 */
[----:B------:R-:W-:Y:S01]  /*0d50*/  @P1 IMAD.MOV.U32 R11, RZ, RZ, R15 ;  /* 0x000000ffff0b1224 */ /* 0x000fe200078e000f */
[----:B------:R-:W-:Y:S01]  /*0d60*/  ISETP.EQ.AND P0, PT, R13, 0x8, PT ;  /* 0x000000080d00780c */ /* 0x000fe20003f02270 */
[----:B------:R-:W-:Y:S01]  /*0d70*/  @P2 IMAD.MOV.U32 R11, RZ, RZ, R16 ;  /* 0x000000ffff0b2224 */ /* 0x000fe200078e0010 */
[----:B------:R-:W-:Y:S01]  /*0d80*/  LOP3.LUT R13, R12, 0x1f, RZ, 0xc0, !PT ;  /* 0x0000001f0c0d7812 */ /* 0x000fe200078ec0ff */
[----:B------:R-:W-:Y:S02]  /*0d90*/  @P3 IMAD.MOV.U32 R11, RZ, RZ, R17 ;  /* 0x000000ffff0b3224 */ /* 0x000fe400078e0011 */
[----:B------:R-:W-:Y:S01]  /*0da0*/  @P4 IMAD.MOV.U32 R11, RZ, RZ, R18 ;  /* 0x000000ffff0b4224 */ /* 0x000fe200078e0012 */
[----:B------:R-:W-:Y:S01]  /*0db0*/  SHF.L.W.U32.HI R0, R10, R13, R0 ;  /* 0x0000000d0a007219 */ /* 0x000fe20000010e00 */
[----:B------:R-:W-:-:S06]  /*0dc0*/  @P5 IMAD.MOV.U32 R11, RZ, RZ, R19 ;  /* 0x000000ffff0b5224 */ /* 0x000fcc00078e0013 */
[----:B------:R-:W-:-:S05]  /*0dd0*/  @P0 IMAD.MOV.U32 R11, RZ, RZ, R23 ;  /* 0x000000ffff0b0224 */ /* 0x000fca00078e0017 */
[----:B------:R-:W-:-:S07]  /*0de0*/  SHF.L.W.U32.HI R10, R11, R13, R10 ;  /* 0x0000000d0b0a7219 */ /* 0x000fce0000010e0a */
.L_x_5:
        /* <DEDUP_REMOVED lines=12> */
[----:B------:R-:W-:-:S03]  /*0eb0*/  ISETP.GE.AND P0, PT, R20, RZ, PT ;  /* 0x000000ff1400720c */ /* 0x000fc60003f06270 */
[----:B------:R-:W-:-:S04]  /*0ec0*/  IMAD.MOV R20, RZ, RZ, -R0 ;  /* 0x000000ffff147224 */ /* 0x000fc800078e0a00 */
[----:B------:R-:W-:Y:S01]  /*0ed0*/  @!P1 IMAD.MOV.U32 R0, RZ, RZ, R20 ;  /* 0x000000ffff009224 */ /* 0x000fe200078e0014 */
[----:B0-----:R-:W-:-:S10]  /*0ee0*/  DMUL R12, R10, UR4 ;  /* 0x000000040a0c7c28 */ /* 0x001fd40008000000 */
[----:B------:R-:W0:Y:S02]  /*0ef0*/  F2F.F32.F64 R12, R12 ;  /* 0x0000000c000c7310 */ /* 0x000e240000301000 */
[----:B0-----:R-:W-:-:S07]  /*0f00*/  FSEL R10, -R12, R12, !P0 ;  /* 0x0000000c0c0a7208 */ /* 0x001fce0004000100 */
.L_x_3:
[----:B------:R-:W-:Y:S01]  /*0f10*/  MOV R12, 0x37cbac00 ;  /* 0x37cbac00000c7802 */ /* 0x000fe20000000f00 */
[----:B------:R-:W-:Y:S01]  /*0f20*/  FMUL R11, R10, R10 ;  /* 0x0000000a0a0b7220 */ /* 0x000fe20000400000 */
[C---:B------:R-:W-:Y:S01]  /*0f30*/  LOP3.LUT R13, R0.reuse, 0x1, RZ, 0xc0, !PT ;  /* 0x00000001000d7812 */ /* 0x040fe200078ec0ff */
[----:B------:R-:W-:Y:S01]  /*0f40*/  IMAD.MOV.U32 R20, RZ, RZ, 0x3d2aaabb ;  /* 0x3d2aaabbff147424 */ /* 0x000fe200078e00ff */
[----:B------:R-:W-:Y:S01]  /*0f50*/  LOP3.LUT P1, RZ, R0, 0x2, RZ, 0xc0, !PT ;  /* 0x0000000200ff7812 */ /* 0x000fe2000782c0ff */
[----:B------:R-:W-:Y:S01]  /*0f60*/  FFMA R12, R11, R12, -0.0013887860113754868507 ;  /* 0xbab607ed0b0c7423 */ /* 0x000fe2000000000c */
[----:B------:R-:W-:Y:S01]  /*0f70*/  ISETP.NE.U32.AND P0, PT, R13, 0x1, PT ;  /* 0x000000010d00780c */ /* 0x000fe20003f05070 */
[----:B------:R-:W-:Y:S01]  /*0f80*/  IMAD.MOV.U32 R13, RZ, RZ, 0x3effffff ;  /* 0x3effffffff0d7424 */ /* 0x000fe200078e00ff */
[----:B------:R-:W-:Y:S02]  /*0f90*/  FSETP.GE.AND P2, PT, |R6|, 105615, PT ;  /* 0x47ce47800600780b */ /* 0x000fe40003f46200 */
[----:B------:R-:W-:-:S02]  /*0fa0*/  FSEL R12, R12, -0.00019574658654164522886, !P0 ;  /* 0xb94d41530c0c7808 */ /* 0x000fc40004000000 */
[----:B------:R-:W-:Y:S02]  /*0fb0*/  FSEL R22, R20, 0.0083327032625675201416, !P0 ;  /* 0x3c0885e414167808 */ /* 0x000fe40004000000 */
[----:B------:R-:W-:Y:S02]  /*0fc0*/  FSEL R13, -R13, -0.16666662693023681641, !P0 ;  /* 0xbe2aaaa80d0d7808 */ /* 0x000fe40004000100 */
[----:B------:R-:W-:Y:S01]  /*0fd0*/  FSEL R0, R10, 1, P0 ;  /* 0x3f8000000a007808 */ /* 0x000fe20000000000 */
[----:B------:R-:W-:-:S04]  /*0fe0*/  FFMA R12, R11, R12, R22 ;  /* 0x0000000c0b0c7223 */ /* 0x000fc80000000016 */
[C---:B------:R-:W-:Y:S01]  /*0ff0*/  FFMA R12, R11.reuse, R12, R13 ;  /* 0x0000000c0b0c7223 */ /* 0x040fe2000000000d */
[----:B------:R-:W-:Y:S01]  /*1000*/  SHF.R.U32.HI R13, RZ, 0x1, R3 ;  /* 0x00000001ff0d7819 */ /* 0x000fe20000011603 */
[----:B------:R-:W-:-:S04]  /*1010*/  FFMA R11, R11, R0, RZ ;  /* 0x000000000b0b7223 */ /* 0x000fc800000000ff */
[----:B------:R-:W-:Y:S02]  /*1020*/  IMAD.IADD R10, R4, 0x1, -R13 ;  /* 0x00000001040a7824 */ /* 0x000fe400078e0a0d */
[----:B------:R-:W-:Y:S01]  /*1030*/  FFMA R0, R11, R12, R0 ;  /* 0x0000000c0b007223 */ /* 0x000fe20000000000 */
[----:B------:R-:W-:Y:S02]  /*1040*/  LEA.HI R12, R2, R2, RZ, 0x1 ;  /* 0x00000002020c7211 */ /* 0x000fe400078f08ff */
[----:B------:R-:W-:Y:S01]  /*1050*/  I2FP.F32.S32 R11, R10 ;  /* 0x0000000a000b7245 */ /* 0x000fe20000201400 */
[----:B------:R-:W-:Y:S01]  /*1060*/  @P1 FADD R0, RZ, -R0 ;  /* 0x80000000ff001221 */ /* 0x000fe20000000000 */
[----:B------:R-:W-:-:S03]  /*1070*/  SHF.R.S32.HI R12, RZ, 0x1, R12 ;  /* 0x00000001ff0c7819 */ /* 0x000fc6000001140c */
[----:B------:R-:W-:Y:S01]  /*1080*/  FMUL R11, R0, R11 ;  /* 0x0000000b000b7220 */ /* 0x000fe20000400000 */
[----:B------:R-:W-:Y:S01]  /*1090*/  I2FP.F32.S32 R13, R12 ;  /* 0x0000000c000d7245 */ /* 0x000fe20000201400 */
[----:B------:R-:W-:Y:S02]  /*10a0*/  IMAD.MOV.U32 R0, RZ, RZ, R8 ;  /* 0x000000ffff007224 */ /* 0x000fe400078e0008 */
[----:B------:R-:W-:Y:S01]  /*10b0*/  FFMA R14, R14, R21, -R11 ;  /* 0x000000150e0e7223 */ /* 0x000fe2000000080b */
[----:B------:R-:W-:-:S03]  /*10c0*/  IMAD.MOV.U32 R11, RZ, RZ, R7 ;  /* 0x000000ffff0b7224 */ /* 0x000fc600078e0007 */
[----:B------:R-:W-:Y:S01]  /*10d0*/  FADD R14, R14, R13 ;  /* 0x0000000d0e0e7221 */ /* 0x000fe20000000000 */
[----:B------:R-:W-:Y:S06]  /*10e0*/  @!P2 BRA `(.L_x_6) ;  /* 0x000000040070a947 */ /* 0x000fec0003800000 */
        /* <DEDUP_REMOVED lines=10> */
.L_x_7:
[----:B0-----:R-:W-:Y:S01]  /*1190*/  IMAD.U32 R10, RZ, RZ, UR10 ;  /* 0x0000000aff0a7e24 */ /* 0x001fe2000f8e00ff */
[----:B------:R-:W-:-:S05]  /*11a0*/  MOV R11, UR11 ;  /* 0x0000000b000b7c02 */ /* 0x000fca0008000f00 */
        /* <DEDUP_REMOVED lines=20> */
[----:B------:R-:W-:Y:S01]  /*12f0*/  @P2 IMAD.MOV.U32 R16, RZ, RZ, R0 ;  /* 0x000000ffff102224 */ /* 0x000fe200078e0000 */
[----:B------:R-:W-:Y:S06]  /*1300*/  BRA.U UP0, `(.L_x_7) ;  /* 0xfffffffd00a07547 */ /* 0x000fec000b83ffff */
[----:B------:R-:W-:-:S04]  /*1310*/  SHF.R.U32.HI R12, RZ, 0x17, R6 ;  /* 0x00000017ff0c7819 */ /* 0x000fc80000011606 */
[C---:B------:R-:W-:Y:S02]  /*1320*/  LOP3.LUT R0, R12.reuse, 0xe0, RZ, 0xc0, !PT ;  /* 0x000000e00c007812 */ /* 0x040fe400078ec0ff */
[----:B------:R-:W-:-:S03]  /*1330*/  LOP3.LUT P6, RZ, R12, 0x1f, RZ, 0xc0, !PT ;  /* 0x0000001f0cff7812 */ /* 0x000fc600078cc0ff */
[----:B------:R-:W-:-:S05]  /*1340*/  VIADD R0, R0, 0xffffff80 ;  /* 0xffffff8000007836 */ /* 0x000fca0000000000 */
[----:B------:R-:W-:-:S04]  /*1350*/  SHF.R.U32.HI R0, RZ, 0x5, R0 ;  /* 0x00000005ff007819 */ /* 0x000fc80000011600 */
[----:B------:R-:W-:-:S04]  /*1360*/  LEA R13, -R0, RZ, 0x2 ;  /* 0x000000ff000d7211 */ /* 0x000fc800078e11ff */
        /* <DEDUP_REMOVED lines=11> */
[----:B------:R-:W-:Y:S02]  /*1420*/  @P0 IMAD.MOV.U32 R10, RZ, RZ, R15 ;  /* 0x000000ffff0a0224 */ /* 0x000fe400078e000f */
[--C-:B------:R-:W-:Y:S02]  /*1430*/  @P0 IMAD.MOV.U32 R0, RZ, RZ, R16.reuse ;  /* 0x000000ffff000224 */ /* 0x100fe400078e0010 */
[----:B------:R-:W-:-:S02]  /*1440*/  @P1 IMAD.MOV.U32 R10, RZ, RZ, R16 ;  /* 0x000000ffff0a1224 */ /* 0x000fc400078e0010 */
[--C-:B------:R-:W-:Y:S02]  /*1450*/  @P1 IMAD.MOV.U32 R0, RZ, RZ, R17.reuse ;  /* 0x000000ffff001224 */ /* 0x100fe400078e0011 */
[----:B------:R-:W-:Y:S01]  /*1460*/  @P2 IMAD.MOV.U32 R10, RZ, RZ, R17 ;  /* 0x000000ffff0a2224 */ /* 0x000fe200078e0011 */
[----:B------:R-:W-:Y:S01]  /*1470*/  @P3 MOV R10, R18 ;  /* 0x00000012000a3202 */ /* 0x000fe20000000f00 */
[----:B------:R-:W-:Y:S02]  /*1480*/  @P2 IMAD.MOV.U32 R0, RZ, RZ, R18 ;  /* 0x000000ffff002224 */ /* 0x000fe400078e0012 */
[--C-:B------:R-:W-:Y:S02]  /*1490*/  @P3 IMAD.MOV.U32 R0, RZ, RZ, R19.reuse ;  /* 0x000000ffff003224 */ /* 0x100fe400078e0013 */
[----:B------:R-:W-:Y:S02]  /*14a0*/  @P4 IMAD.MOV.U32 R10, RZ, RZ, R19 ;  /* 0x000000ffff0a4224 */ /* 0x000fe400078e0013 */
[----:B------:R-:W-:-:S02]  /*14b0*/  @P4 IMAD.MOV.U32 R0, RZ, RZ, R21 ;  /* 0x000000ffff004224 */ /* 0x000fc400078e0015 */
[----:B------:R-:W-:Y:S01]  /*14c0*/  @P5 IMAD.MOV.U32 R10, RZ, RZ, R21 ;  /* 0x000000ffff0a5224 */ /* 0x000fe200078e0015 */
[----:B------:R-:W-:Y:S06]  /*14d0*/  @!P6 BRA `(.L_x_8) ;  /* 0x00000000002ce947 */ /* 0x000fec0003800000 */
[----:B------:R-:W-:Y:S01]  /*14e0*/  @P0 IMAD.MOV.U32 R11, RZ, RZ, R9 ;  /* 0x000000ffff0b0224 */ /* 0x000fe200078e0009 */
[----:B------:R-:W-:Y:S01]  /*14f0*/  ISETP.EQ.AND P0, PT, R13, 0x8, PT ;  /* 0x000000080d00780c */ /* 0x000fe20003f02270 */
[----:B------:R-:W-:Y:S01]  /*1500*/  @P1 IMAD.MOV.U32 R11, RZ, RZ, R15 ;  /* 0x000000ffff0b1224 */ /* 0x000fe200078e000f */
[----:B------:R-:W-:Y:S01]  /*1510*/  LOP3.LUT R13, R12, 0x1f, RZ, 0xc0, !PT ;  /* 0x0000001f0c0d7812 */ /* 0x000fe200078ec0ff */
[----:B------:R-:W-:Y:S02]  /*1520*/  @P2 IMAD.MOV.U32 R11, RZ, RZ, R16 ;  /* 0x000000ffff0b2224 */ /* 0x000fe400078e0010 */
[----:B------:R-:W-:Y:S01]  /*1530*/  @P3 IMAD.MOV.U32 R11, RZ, RZ, R17 ;  /* 0x000000ffff0b3224 */ /* 0x000fe200078e0011 */
[----:B------:R-:W-:Y:S01]  /*1540*/  @P4 MOV R11, R18 ;  /* 0x00000012000b4202 */ /* 0x000fe20000000f00 */
[----:B------:R-:W-:Y:S01]  /*1550*/  @P5 IMAD.MOV.U32 R11, RZ, RZ, R19 ;  /* 0x000000ffff0b5224 */ /* 0x000fe200078e0013 */
[----:B------:R-:W-:-:S05]  /*1560*/  SHF.L.W.U32.HI R0, R10, R13, R0 ;  /* 0x0000000d0a007219 */ /* 0x000fca0000010e00 */
[----:B------:R-:W-:-:S05]  /*1570*/  @P0 IMAD.MOV.U32 R11, RZ, RZ, R21 ;  /* 0x000000ffff0b0224 */ /* 0x000fca00078e0015 */
[----:B------:R-:W-:-:S07]  /*1580*/  SHF.L.W.U32.HI R10, R11, R13, R10 ;  /* 0x0000000d0b0a7219 */ /* 0x000fce0000010e0a */
.L_x_8:
        /* <DEDUP_REMOVED lines=18> */
.L_x_6:
[----:B------:R-:W-:Y:S01]  /*16b0*/  LOP3.LUT R12, R0, 0x1, RZ, 0xc0, !PT ;  /* 0x00000001000c7812 */ /* 0x000fe200078ec0ff */
[----:B------:R-:W-:Y:S02]  /*16c0*/  IMAD.MOV.U32 R21, RZ, RZ, 0x37cbac00 ;  /* 0x37cbac00ff157424 */ /* 0x000fe400078e00ff */
[----:B------:R-:W-:Y:S01]  /*16d0*/  FMUL R10, R11, R11 ;  /* 0x0000000b0b0a7220 */ /* 0x000fe20000400000 */
[----:B------:R-:W-:Y:S01]  /*16e0*/  IMAD.MOV.U32 R22, RZ, RZ, 0x3effffff ;  /* 0x3effffffff167424 */ /* 0x000fe200078e00ff */
[----:B------:R-:W-:Y:S02]  /*16f0*/  ISETP.NE.U32.AND P0, PT, R12, 0x1, PT ;  /* 0x000000010c00780c */ /* 0x000fe40003f05070 */
[----:B------:R-:W-:Y:S01]  /*1700*/  FFMA R12, R10, R21, -0.0013887860113754868507 ;  /* 0xbab607ed0a0c7423 */ /* 0x000fe20000000015 */
[----:B------:R-:W-:Y:S02]  /*1710*/  LOP3.LUT P1, RZ, R0, 0x2, RZ, 0xc0, !PT ;  /* 0x0000000200ff7812 */ /* 0x000fe4000782c0ff */
[----:B------:R-:W-:-:S02]  /*1720*/  FSEL R23, R20, 0.0083327032625675201416, !P0 ;  /* 0x3c0885e414177808 */ /* 0x000fc40004000000 */
[----:B------:R-:W-:Y:S02]  /*1730*/  FSEL R13, R12, -0.00019574658654164522886, !P0 ;  /* 0xb94d41530c0d7808 */ /* 0x000fe40004000000 */
[----:B------:R-:W-:Y:S02]  /*1740*/  LEA.HI R20, R2, R2, RZ, 0x1 ;  /* 0x0000000202147211 */ /* 0x000fe400078f08ff */
[----:B------:R-:W-:Y:S01]  /*1750*/  FSEL R12, -R22, -0.16666662693023681641, !P0 ;  /* 0xbe2aaaa8160c7808 */ /* 0x000fe20004000100 */
[C---:B------:R-:W-:Y:S01]  /*1760*/  FFMA R13, R10.reuse, R13, R23 ;  /* 0x0000000d0a0d7223 */ /* 0x040fe20000000017 */
[----:B------:R-:W-:Y:S02]  /*1770*/  FSEL R0, R11, 1, P0 ;  /* 0x3f8000000b007808 */ /* 0x000fe40000000000 */
[----:B------:R-:W-:Y:S01]  /*1780*/  SHF.R.S32.HI R20, RZ, 0x1, R20 ;  /* 0x00000001ff147819 */ /* 0x000fe20000011414 */
[----:B------:R-:W-:Y:S01]  /*1790*/  FFMA R12, R10, R13, R12 ;  /* 0x0000000d0a0c7223 */ /* 0x000fe2000000000c */
[----:B------:R-:W-:Y:S01]  /*17a0*/  FSETP.GE.AND P2, PT, |R6|, 105615, PT ;  /* 0x47ce47800600780b */ /* 0x000fe20003f46200 */
[----:B------:R-:W-:-:S02]  /*17b0*/  FFMA R11, R10, R0, RZ ;  /* 0x000000000a0b7223 */ /* 0x000fc400000000ff */
[----:B------:R-:W-:Y:S02]  /*17c0*/  IMAD.IADD R20, R5, 0x1, -R20 ;  /* 0x0000000105147824 */ /* 0x000fe400078e0a14 */
[----:B------:R-:W-:-:S03]  /*17d0*/  FFMA R0, R11, R12, R0 ;  /* 0x0000000c0b007223 */ /* 0x000fc60000000000 */
[----:B------:R-:W-:Y:S01]  /*17e0*/  I2FP.F32.S32 R11, R20 ;  /* 0x00000014000b7245 */ /* 0x000fe20000201400 */
[----:B------:R-:W-:-:S04]  /*17f0*/  @P1 FADD R0, RZ, -R0 ;  /* 0x80000000ff001221 */ /* 0x000fc80000000000 */
[----:B------:R-:W-:Y:S01]  /*1800*/  FMUL R20, R11, R0 ;  /* 0x000000000b147220 */ /* 0x000fe20000400000 */
[----:B------:R-:W-:Y:S06]  /*1810*/  @!P2 BRA `(.L_x_9) ;  /* 0x000000040070a947 */ /* 0x000fec0003800000 */
[----:B------:R-:W-:-:S13]  /*1820*/  FSETP.NEU.AND P0, PT, |R6|, +INF , PT ;  /* 0x7f8000000600780b */ /* 0x000fda0003f0d200 */
[----:B------:R-:W-:Y:S01]  /*1830*/  @!P0 FMUL R7, RZ, R6 ;  /* 0x00000006ff078220 */ /* 0x000fe20000400000 */
[----:B------:R-:W-:Y:S01]  /*1840*/  @!P0 MOV R8, RZ ;  /* 0x000000ff00088202 */ /* 0x000fe20000000f00 */
[----:B------:R-:W-:Y:S06]  /*1850*/  @!P0 BRA `(.L_x_9) ;  /* 0x0000000400608947 */ /* 0x000fec0003800000 */
[----:B------:R-:W-:Y:S01]  /*1860*/  IMAD.SHL.U32 R0, R6, 0x100, RZ ;  /* 0x0000010006007824 */ /* 0x000fe200078e00ff */
[----:B------:R-:W0:Y:S01]  /*1870*/  LDCU.64 UR10, c[0x4][URZ] ;  /* 0x01000000ff0a77ac */ /* 0x000e220008000a00 */
[----:B------:R-:W-:Y:S02]  /*1880*/  IMAD.MOV.U32 R7, RZ, RZ, RZ ;  /* 0x000000ffff077224 */ /* 0x000fe400078e00ff */
[----:B------:R-:W-:Y:S01]  /*1890*/  IMAD.MOV.U32 R23, RZ, RZ, RZ ;  /* 0x000000ffff177224 */ /* 0x000fe200078e00ff */
[----:B------:R-:W-:Y:S01]  /*18a0*/  LOP3.LUT R25, R0, 0x80000000, RZ, 0xfc, !PT ;  /* 0x8000000000197812 */ /* 0x000fe200078efcff */
[----:B------:R-:W-:Y:S01]  /*18b0*/  IMAD.MOV.U32 R8, RZ, RZ, RZ ;  /* 0x000000ffff087224 */ /* 0x000fe200078e00ff */
[----:B------:R-:W-:-:S06]  /*18c0*/  UMOV UR4, URZ ;  /* 0x000000ff00047c82 */ /* 0x000fcc0008000000 */
.L_x_10:
        /* <DEDUP_REMOVED lines=11> */
[----:B------:R-:W-:-:S02]  /*1980*/  ISETP.EQ.AND P4, PT, R8, 0x10, PT ;  /* 0x000000100800780c */ /* 0x000fc40003f82270 */
[C---:B------:R-:W-:Y:S01]  /*1990*/  ISETP.EQ.AND P5, PT, R8.reuse, 0x14, PT ;  /* 0x000000140800780c */ /* 0x040fe20003fa2270 */
[----:B------:R-:W-:Y:S02]  /*19a0*/  VIADD R8, R8, 0x4 ;  /* 0x0000000408087836 */ /* 0x000fe40000000000 */
[----:B--2---:R-:W-:-:S03]  /*19b0*/  IMAD.WIDE.U32 R12, R10, R25, RZ ;  /* 0x000000190a0c7225 */ /* 0x004fc600078e00ff */
[----:B------:R-:W-:-:S04]  /*19c0*/  IADD3 R0, P6, PT, R12, R7, RZ ;  /* 0x000000070c007210 */ /* 0x000fc80007fde0ff */
[----:B------:R-:W-:Y:S01]  /*19d0*/  @P1 MOV R15, R0 ;  /* 0x00000000000f1202 */ /* 0x000fe20000000f00 */
[----:B------:R-:W-:Y:S02]  /*19e0*/  IMAD.X R7, R13, 0x1, R23, P6 ;  /* 0x000000010d077824 */ /* 0x000fe400030e0617 */
[--C-:B------:R-:W-:Y:S02]  /*19f0*/  @P0 IMAD.MOV.U32 R9, RZ, RZ, R0.reuse ;  /* 0x000000ffff090224 */ /* 0x100fe400078e0000 */
[--C-:B------:R-:W-:Y:S02]  /*1a00*/  @P2 IMAD.MOV.U32 R16, RZ, RZ, R0.reuse ;  /* 0x000000ffff102224 */ /* 0x100fe400078e0000 */
[--C-:B------:R-:W-:Y:S02]  /*1a10*/  @P3 IMAD.MOV.U32 R17, RZ, RZ, R0.reuse ;  /* 0x000000ffff113224 */ /* 0x100fe400078e0000 */
[--C-:B------:R-:W-:Y:S02]  /*1a20*/  @P4 IMAD.MOV.U32 R18, RZ, RZ, R0.reuse ;  /* 0x000000ffff124224 */ /* 0x100fe400078e0000 */
        /* <DEDUP_REMOVED lines=13> */
[----:B------:R-:W-:-:S03]  /*1b00*/  ISETP.EQ.AND P5, PT, R11, RZ, PT ;  /* 0x000000ff0b00720c */ /* 0x000fc60003fa2270 */
[----:B------:R-:W-:Y:S01]  /*1b10*/  @P3 IMAD.MOV.U32 R0, RZ, RZ, R9 ;  /* 0x000000ffff003224 */ /* 0x000fe200078e0009 */
[C---:B------:R-:W-:Y:S01]  /*1b20*/  ISETP.EQ.AND P3, PT, R11.reuse, -0x4, PT ;  /* 0xfffffffc0b00780c */ /* 0x040fe20003f62270 */
[--C-:B------:R-:W-:Y:S01]  /*1b30*/  @P4 IMAD.MOV.U32 R0, RZ, RZ, R15.reuse ;  /* 0x000000ffff004224 */ /* 0x100fe200078e000f */
[----:B------:R-:W-:Y:S01]  /*1b40*/  @P4 MOV R8, R9 ;  /* 0x0000000900084202 */ /* 0x000fe20000000f00 */
[----:B------:R-:W-:Y:S01]  /*1b50*/  @P2 IMAD.MOV.U32 R8, RZ, RZ, R15 ;  /* 0x000000ffff082224 */ /* 0x000fe200078e000f */
[----:B------:R-:W-:Y:S01]  /*1b60*/  ISETP.EQ.AND P4, PT, R11, 0x4, PT ;  /* 0x000000040b00780c */ /* 0x000fe20003f82270 */
[--C-:B------:R-:W-:Y:S02]  /*1b70*/  @P2 IMAD.MOV.U32 R0, RZ, RZ, R16.reuse ;  /* 0x000000ffff002224 */ /* 0x100fe400078e0010 */
[----:B------:R-:W-:Y:S02]  /*1b80*/  @P1 IMAD.MOV.U32 R8, RZ, RZ, R16 ;  /* 0x000000ffff081224 */ /* 0x000fe400078e0010 */
[----:B------:R-:W-:-:S02]  /*1b90*/  @P1 IMAD.MOV.U32 R0, RZ, RZ, R17 ;  /* 0x000000ffff001224 */ /* 0x000fc400078e0011 */
[----:B------:R-:W-:Y:S02]  /*1ba0*/  @P0 IMAD.MOV.U32 R8, RZ, RZ, R17 ;  /* 0x000000ffff080224 */ /* 0x000fe400078e0011 */
[--C-:B------:R-:W-:Y:S01]  /*1bb0*/  @P0 IMAD.MOV.U32 R0, RZ, RZ, R18.reuse ;  /* 0x000000ffff000224 */ /* 0x100fe200078e0012 */
[----:B------:R-:W-:Y:S01]  /*1bc0*/  @P3 MOV R0, R19 ;  /* 0x0000001300003202 */ /* 0x000fe20000000f00 */
[----:B------:R-:W-:Y:S02]  /*1bd0*/  @P3 IMAD.MOV.U32 R8, RZ, RZ, R18 ;  /* 0x000000ffff083224 */ /* 0x000fe400078e0012 */
[----:B------:R-:W-:Y:S02]  /*1be0*/  @P5 IMAD.MOV.U32 R8, RZ, RZ, R19 ;  /* 0x000000ffff085224 */ /* 0x000fe400078e0013 */
[--C-:B------:R-:W-:Y:S02]  /*1bf0*/  @P5 IMAD.MOV.U32 R0, RZ, RZ, R7.reuse ;  /* 0x000000ffff005224 */ /* 0x100fe400078e0007 */
[----:B------:R-:W-:Y:S01]  /*1c00*/  @P4 IMAD.MOV.U32 R8, RZ, RZ, R7 ;  /* 0x000000ffff084224 */ /* 0x000fe200078e0007 */
[----:B------:R-:W-:Y:S06]  /*1c10*/  @!P6 BRA `(.L_x_11) ;  /* 0x000000000028e947 */ /* 0x000fec0003800000 */
[----:B------:R-:W-:Y:S02]  /*1c20*/  @P1 IMAD.MOV.U32 R9, RZ, RZ, R15 ;  /* 0x000000ffff091224 */ /* 0x000fe400078e000f */
[----:B------:R-:W-:Y:S01]  /*1c30*/  @P0 IMAD.MOV.U32 R9, RZ, RZ, R16 ;  /* 0x000000ffff090224 */ /* 0x000fe200078e0010 */
[----:B------:R-:W-:Y:S01]  /*1c40*/  ISETP.EQ.AND P0, PT, R11, 0x8, PT ;  /* 0x000000080b00780c */ /* 0x000fe20003f02270 */
[----:B------:R-:W-:Y:S01]  /*1c50*/  @P3 IMAD.MOV.U32 R9, RZ, RZ, R17 ;  /* 0x000000ffff093224 */ /* 0x000fe200078e0011 */
[----:B------:R-:W-:Y:S01]  /*1c60*/  LOP3.LUT R11, R10, 0x1f, RZ, 0xc0, !PT ;  /* 0x0000001f0a0b7812 */ /* 0x000fe200078ec0ff */
[----:B------:R-:W-:Y:S02]  /*1c70*/  @P5 IMAD.MOV.U32 R9, RZ, RZ, R18 ;  /* 0x000000ffff095224 */ /* 0x000fe400078e0012 */
[----:B------:R-:W-:Y:S01]  /*1c80*/  @P4 IMAD.MOV.U32 R9, RZ, RZ, R19 ;  /* 0x000000ffff094224 */ /* 0x000fe200078e0013 */
[----:B------:R-:W-:-:S07]  /*1c90*/  SHF.L.W.U32.HI R0, R8, R11, R0 ;  /* 0x0000000b08007219 */ /* 0x000fce0000010e00 */
[----:B------:R-:W-:-:S04]  /*1ca0*/  @P0 MOV R9, R7 ;  /* 0x0000000700090202 */ /* 0x000fc80000000f00 */
[----:B------:R-:W-:-:S07]  /*1cb0*/  SHF.L.W.U32.HI R8, R9, R11, R8 ;  /* 0x0000000b09087219 */ /* 0x000fce0000010e08 */
.L_x_11:
        /* <DEDUP_REMOVED lines=9> */
[----:B------:R-:W0:Y:S01]  /*1d50*/  I2F.F64.S64 R8, R12 ;  /* 0x0000000c00087312 */ /* 0x000e220000301c00 */
[----:B------:R-:W-:-:S04]  /*1d60*/  LOP3.LUT R6, R7, R6, RZ, 0x3c, !PT ;  /* 0x0000000607067212 */ /* 0x000fc800078e3cff */
[----:B------:R-:W-:Y:S01]  /*1d70*/  ISETP.GE.AND P0, PT, R6, RZ, PT ;  /* 0x000000ff0600720c */ /* 0x000fe20003f06270 */
[----:B0-----:R-:W-:Y:S01]  /*1d80*/  DMUL R10, R8, UR4 ;  /* 0x00000004080a7c28 */ /* 0x001fe20008000000 */
[----:B------:R-:W-:-:S05]  /*1d90*/  LEA.HI R8, R7, R0, RZ, 0x1 ;  /* 0x0000000007087211 */ /* 0x000fca00078f08ff */
[----:B------:R-:W-:-:S04]  /*1da0*/  IMAD.MOV R0, RZ, RZ, -R8 ;  /* 0x000000ffff007224 */ /* 0x000fc800078e0a08 */
[----:B------:R-:W0:Y:S01]  /*1db0*/  F2F.F32.F64 R10, R10 ;  /* 0x0000000a000a7310 */ /* 0x000e220000301000 */
[----:B------:R-:W-:Y:S01]  /*1dc0*/  @!P1 IMAD.MOV.U32 R8, RZ, RZ, R0 ;  /* 0x000000ffff089224 */ /* 0x000fe200078e0000 */
[----:B0-----:R-:W-:-:S07]  /*1dd0*/  FSEL R7, -R10, R10, !P0 ;  /* 0x0000000a0a077208 */ /* 0x001fce0004000100 */
.L_x_9:
[----:B------:R-:W-:Y:S01]  /*1de0*/  FMUL R6, R7, R7 ;  /* 0x0000000707067220 */ /* 0x000fe20000400000 */
[----:B------:R-:W-:Y:S01]  /*1df0*/  LOP3.LUT R0, R8, 0x1, RZ, 0xc0, !PT ;  /* 0x0000000108007812 */ /* 0x000fe200078ec0ff */
[----:B------:R-:W-:Y:S02]  /*1e00*/  IMAD.MOV.U32 R9, RZ, RZ, 0x3c0885e4 ;  /* 0x3c0885e4ff097424 */ /* 0x000fe400078e00ff */
[----:B------:R-:W-:Y:S01]  /*1e10*/  FFMA R21, R6, R21, -0.0013887860113754868507 ;  /* 0xbab607ed06157423 */ /* 0x000fe20000000015 */
[----:B------:R-:W-:Y:S01]  /*1e20*/  ISETP.NE.U32.AND P0, PT, R0, 0x1, PT ;  /* 0x000000010000780c */ /* 0x000fe20003f05070 */
[----:B------:R-:W-:Y:S02]  /*1e30*/  VIADD R8, R8, 0x1 ;  /* 0x0000000108087836 */ /* 0x000fe40000000000 */
[----:B------:R-:W-:Y:S01]  /*1e40*/  IMAD.MOV.U32 R0, RZ, RZ, 0x3e2aaaa8 ;  /* 0x3e2aaaa8ff007424 */ /* 0x000fe200078e00ff */
[----:B------:R-:W-:Y:S02]  /*1e50*/  FSEL R21, R21, -0.00019574658654164522886, P0 ;  /* 0xb94d415315157808 */ /* 0x000fe40000000000 */
[----:B------:R-:W-:-:S02]  /*1e60*/  FSEL R9, R9, 0.041666727513074874878, !P0 ;  /* 0x3d2aaabb09097808 */ /* 0x000fc40004000000 */
[----:B------:R-:W-:Y:S02]  /*1e70*/  LOP3.LUT P1, RZ, R8, 0x2, RZ, 0xc0, !PT ;  /* 0x0000000208ff7812 */ /* 0x000fe4000782c0ff */
[----:B------:R-:W-:Y:S01]  /*1e80*/  FSEL R8, -R0, -0.4999999701976776123, !P0 ;  /* 0xbeffffff00087808 */ /* 0x000fe20004000100 */
[----:B------:R-:W-:Y:S01]  /*1e90*/  FFMA R9, R6, R21, R9 ;  /* 0x0000001506097223 */ /* 0x000fe20000000009 */
[----:B------:R-:W-:-:S03]  /*1ea0*/  FSEL R0, R7, 1, !P0 ;  /* 0x3f80000007007808 */ /* 0x000fc60004000000 */
[C---:B------:R-:W-:Y:S01]  /*1eb0*/  FFMA R8, R6.reuse, R9, R8 ;  /* 0x0000000906087223 */ /* 0x040fe20000000008 */
[----:B------:R-:W-:Y:S01]  /*1ec0*/  SHF.R.U32.HI R9, RZ, 0x1, R3 ;  /* 0x00000001ff097819 */ /* 0x000fe20000011603 */
[----:B------:R-:W-:-:S04]  /*1ed0*/  FFMA R7, R6, R0, RZ ;  /* 0x0000000006077223 */ /* 0x000fc800000000ff */
[----:B------:R-:W-:Y:S02]  /*1ee0*/  IMAD.IADD R6, R4, 0x1, -R9 ;  /* 0x0000000104067824 */ /* 0x000fe400078e0a09 */
[----:B------:R-:W-:Y:S01]  /*1ef0*/  FFMA R7, R7, R8, R0 ;  /* 0x0000000807077223 */ /* 0x000fe20000000000 */
[----:B------:R-:W-:Y:S02]  /*1f00*/  I2FP.F32.U32 R9, R9 ;  /* 0x0000000900097245 */ /* 0x000fe40000201000 */
[----:B------:R-:W-:Y:S01]  /*1f10*/  I2FP.F32.U32 R0, R3 ;  /* 0x0000000300007245 */ /* 0x000fe20000201000 */
[----:B------:R-:W-:Y:S01]  /*1f20*/  @P1 FADD R7, RZ, -R7 ;  /* 0x80000007ff071221 */ /* 0x000fe20000000000 */
[----:B------:R-:W-:-:S05]  /*1f30*/  I2FP.F32.S32 R11, R6 ;  /* 0x00000006000b7245 */ /* 0x000fca0000201400 */
[----:B------:R-:W-:Y:S01]  /*1f40*/  FFMA R20, R11, R7, R20 ;  /* 0x000000070b147223 */ /* 0x000fe20000000014 */
[----:B------:R-:W-:-:S03]  /*1f50*/  I2FP.F32.S32 R7, R2 ;  /* 0x0000000200077245 */ /* 0x000fc60000201400 */
[----:B------:R-:W-:Y:S01]  /*1f60*/  FADD R13, R20, R9 ;  /* 0x00000009140d7221 */ /* 0x000fe20000000000 */
[----:B------:R-:W-:-:S04]  /*1f70*/  FSETP.GEU.AND P0, PT, R14, R7, PT ;  /* 0x000000070e00720b */ /* 0x000fc80003f0e000 */
[C---:B------:R-:W-:Y:S02]  /*1f80*/  FSETP.GEU.AND P1, PT, R13.reuse, R0, PT ;  /* 0x000000000d00720b */ /* 0x040fe40003f2e000 */
[----:B------:R-:W-:Y:S02]  /*1f90*/  FSETP.GE.AND P0, PT, R14, RZ, !P0 ;  /* 0x000000ff0e00720b */ /* 0x000fe40004706000 */
[----:B------:R-:W-:-:S04]  /*1fa0*/  FSETP.GE.AND P1, PT, R13, RZ, !P1 ;  /* 0x000000ff0d00720b */ /* 0x000fc80004f26000 */
[----:B------:R-:W-:-:S13]  /*1fb0*/  PLOP3.LUT P0, PT, P0, P1, PT, 0x80, 0x8 ;  /* 0x000000000008781c */ /* 0x000fda0000703070 */
[----:B------:R-:W-:Y:S05]  /*1fc0*/  @!P0 EXIT ;  /* 0x000000000000894d */ /* 0x000fea0003800000 */
[----:B------:R-:W0:Y:S01]  /*1fd0*/  LDCU.128 UR12, c[0x0][0x380] ;  /* 0x00007000ff0c77ac */ /* 0x000e220008000c00 */
[----:B------:R-:W-:Y:S02]  /*1fe0*/  IMAD R4, R4, R2, R5 ;  /* 0x0000000204047224 */ /* 0x000fe400078e0205 */
[----:B------:R-:W-:-:S04]  /*1ff0*/  IMAD R0, R2, UR6, RZ ;  /* 0x0000000602007c24 */ /* 0x000fc8000f8e02ff */
[----:B------:R-:W-:-:S04]  /*2000*/  IMAD R4, R0, R3, R4 ;  /* 0x0000000300047224 */ /* 0x000fc800078e0204 */
[----:B------:R-:W-:-:S05]  /*2010*/  IMAD R5, R4, 0x3, RZ ;  /* 0x0000000304057824 */ /* 0x000fca00078e02ff */
[----:B0-----:R-:W-:-:S04]  /*2020*/  IADD3 R4, P0, PT, R5, UR12, RZ ;  /* 0x0000000c05047c10 */ /* 0x001fc8000ff1e0ff */
[----:B------:R-:W-:-:S05]  /*2030*/  LEA.HI.X.SX32 R5, R5, UR13, 0x1, P0 ;  /* 0x0000000d05057c11 */ /* 0x000fca00080f0eff */
[----:B------:R-:W2:Y:S01]  /*2040*/  LDG.E.U8 R9, desc[UR8][R4.64] ;  /* 0x0000000804097981 */ /* 0x000ea2000c1e1100 */
[----:B------:R-:W0:Y:S08]  /*2050*/  F2I.TRUNC.NTZ R14, R14 ;  /* 0x0000000e000e7305 */ /* 0x000e30000020f100 */
[----:B------:R-:W1:Y:S01]  /*2060*/  F2I.TRUNC.NTZ R7, R13 ;  /* 0x0000000d00077305 */ /* 0x000e62000020f100 */
[----:B0-----:R-:W-:-:S04]  /*2070*/  IMAD R0, R0, R3, R14 ;  /* 0x0000000300007224 */ /* 0x001fc800078e020e */
[----:B-1----:R-:W-:-:S04]  /*2080*/  IMAD R0, R7, R2, R0 ;  /* 0x0000000207007224 */ /* 0x002fc800078e0200 */
[----:B------:R-:W-:-:S05]  /*2090*/  IMAD R0, R0, 0x3, RZ ;  /* 0x0000000300007824 */ /* 0x000fca00078e02ff */
[----:B------:R-:W-:-:S04]  /*20a0*/  IADD3 R2, P0, PT, R0, UR14, RZ ;  /* 0x0000000e00027c10 */ /* 0x000fc8000ff1e0ff */
[----:B------:R-:W-:-:S05]  /*20b0*/  LEA.HI.X.SX32 R3, R0, UR15, 0x1, P0 ;  /* 0x0000000f00037c11 */ /* 0x000fca00080f0eff */
[----:B--2---:R-:W-:Y:S04]  /*20c0*/  STG.E.U8 desc[UR8][R2.64], R9 ;  /* 0x0000000902007986 */ /* 0x004fe8000c101108 */
[----:B------:R-:W2:Y:S04]  /*20d0*/  LDG.E.U8 R7, desc[UR8][R4.64+0x1] ;  /* 0x0000010804077981 */ /* 0x000ea8000c1e1100 */
[----:B--2---:R-:W-:Y:S04]  /*20e0*/  STG.E.U8 desc[UR8][R2.64+0x1], R7 ;  /* 0x0000010702007986 */ /* 0x004fe8000c101108 */
[----:B------:R-:W2:Y:S04]  /*20f0*/  LDG.E.U8 R11, desc[UR8][R4.64+0x2] ;  /* 0x00000208040b7981 */ /* 0x000ea8000c1e1100 */
[----:B--2---:R-:W-:Y:S01]  /*2100*/  STG.E.U8 desc[UR8][R2.64+0x2], R11 ;  /* 0x0000020b02007986 */ /* 0x004fe2000c101108 */
[----:B------:R-:W-:Y:S05]  /*2110*/  EXIT ;  /* 0x000000000000794d */ /* 0x000fea0003800000 */
.L_x_12:
[----:B------:R-:W-:-:S00]  /*2120*/  BRA `(.L_x_12) ;  /* 0xfffffffc00fc7947 */ /* 0x000fc0000383ffff */
[----:B------:R-:W-:-:S00]  /*2130*/  NOP ;  /* 0x0000000000007918 */ /* 0x000fc00000000000 */
        /* <DEDUP_REMOVED lines=12> */
.L_x_13:


//--------------------- .nv.global.init           --------------------------
	.section	.nv.global.init,"aw",@progbits
	.align	4
.nv.global.init:
	.type		__cudart_i2opi_f,@object
	.size		__cudart_i2opi_f,(.L_0 - __cudart_i2opi_f)
__cudart_i2opi_f:
        /*0000*/ 	.byte	0x41, 0x90, 0x43, 0x3c, 0x99, 0x95, 0x62, 0xdb, 0xc0, 0xdd, 0x34, 0xf5, 0xd1, 0x57, 0x27, 0xfc
        /*0010*/ 	.byte	0x29, 0x15, 0x44, 0x4e, 0x6e, 0x83, 0xf9, 0xa2
.L_0:


//--------------------- .nv.shared.reserved.0     --------------------------
	.section	.nv.shared.reserved.0,"aw",@nobits
	.weak		__nv_reservedSMEM_offset_0_alias
	.size		__nv_reservedSMEM_offset_0_alias, 0, 64
	.other		__nv_reservedSMEM_offset_0_alias,@"STO_CUDA_RESERVED_SHARED STV_DEFAULT"
__nv_reservedSMEM_offset_0_alias:
	.zero		0
	.zero		64


//--------------------- .nv.constant0._Z13rotate_kernelPhS_iiif --------------------------
	.section	.nv.constant0._Z13rotate_kernelPhS_iiif,"a",@progbits
	.sectionflags	@""
	.align	4
.nv.constant0._Z13rotate_kernelPhS_iiif:
	.zero		928


//--------------------- SYMBOLS --------------------------

	.type		.nv.reservedSmem.offset0,@object
	.size		.nv.reservedSmem.offset0,0x4
